//
// Generated by NVIDIA NVVM Compiler
//
// Compiler Build ID: CL-36424714
// Cuda compilation tools, release 13.0, V13.0.88
// Based on NVVM 20.0.0
//

.version 9.0
.target sm_100
.address_size 64

	// .globl	_Z14gpu_prefix_sumPf
// _ZZ14gpu_prefix_sumPfE4temp has been demoted
// _ZZ15cuda_prefix_sumPfE4temp has been demoted
// _ZZ24evaluate_showdown_kernelPflPlPsS1_fS_E12sorted_range has been demoted
// _ZZ24evaluate_showdown_kernelPflPlPsS1_fS_E11sorted_eval has been demoted

.visible .entry _Z14gpu_prefix_sumPf(
	.param .u64 .ptr .align 1 _Z14gpu_prefix_sumPf_param_0
)
{
	.reg .pred 	%p<38>;
	.reg .b32 	%r<23>;
	.reg .b32 	%f<127>;
	.reg .b64 	%rd<5>;
	// demoted variable
	.shared .align 4 .b8 _ZZ14gpu_prefix_sumPfE4temp[512];
	ld.param.u64 	%rd2, [_Z14gpu_prefix_sumPf_param_0];
	cvta.to.global.u64 	%rd3, %rd2;
	mov.u32 	%r12, %ctaid.x;
	mov.u32 	%r13, %ntid.x;
	mov.u32 	%r14, %tid.x;
	mad.lo.s32 	%r1, %r12, %r13, %r14;
	shl.b32 	%r15, %r1, 2;
	mov.u32 	%r16, _ZZ14gpu_prefix_sumPfE4temp;
	add.s32 	%r2, %r16, %r15;
	mov.b32 	%r17, 0;
	st.shared.u32 	[%r2], %r17;
	mul.lo.s32 	%r18, %r1, 11;
	setp.gt.s32 	%p1, %r1, 120;
	mul.wide.s32 	%rd4, %r18, 4;
	add.s64 	%rd1, %rd3, %rd4;
	mov.f32 	%f108, 0f00000000;
	@%p1 bra 	$L__BB0_2;
	ld.global.f32 	%f43, [%rd1];
	add.f32 	%f108, %f43, 0f00000000;
	st.shared.f32 	[%r2], %f108;
$L__BB0_2:
	setp.gt.s32 	%p2, %r1, 120;
	@%p2 bra 	$L__BB0_4;
	ld.global.f32 	%f44, [%rd1+4];
	add.f32 	%f108, %f44, %f108;
	st.shared.f32 	[%r2], %f108;
$L__BB0_4:
	setp.gt.s32 	%p3, %r1, 120;
	@%p3 bra 	$L__BB0_6;
	ld.global.f32 	%f45, [%rd1+8];
	add.f32 	%f108, %f45, %f108;
	st.shared.f32 	[%r2], %f108;
$L__BB0_6:
	setp.gt.s32 	%p4, %r1, 120;
	@%p4 bra 	$L__BB0_8;
	ld.global.f32 	%f46, [%rd1+12];
	add.f32 	%f108, %f46, %f108;
	st.shared.f32 	[%r2], %f108;
$L__BB0_8:
	setp.gt.s32 	%p5, %r1, 120;
	@%p5 bra 	$L__BB0_10;
	ld.global.f32 	%f47, [%rd1+16];
	add.f32 	%f108, %f47, %f108;
	st.shared.f32 	[%r2], %f108;
$L__BB0_10:
	setp.gt.s32 	%p6, %r1, 120;
	@%p6 bra 	$L__BB0_12;
	ld.global.f32 	%f48, [%rd1+20];
	add.f32 	%f108, %f48, %f108;
	st.shared.f32 	[%r2], %f108;
$L__BB0_12:
	setp.gt.s32 	%p7, %r1, 119;
	@%p7 bra 	$L__BB0_14;
	ld.global.f32 	%f49, [%rd1+24];
	add.f32 	%f108, %f49, %f108;
	st.shared.f32 	[%r2], %f108;
$L__BB0_14:
	setp.gt.s32 	%p8, %r1, 119;
	@%p8 bra 	$L__BB0_16;
	ld.global.f32 	%f50, [%rd1+28];
	add.f32 	%f108, %f50, %f108;
	st.shared.f32 	[%r2], %f108;
$L__BB0_16:
	setp.gt.s32 	%p9, %r1, 119;
	@%p9 bra 	$L__BB0_18;
	ld.global.f32 	%f51, [%rd1+32];
	add.f32 	%f108, %f51, %f108;
	st.shared.f32 	[%r2], %f108;
$L__BB0_18:
	setp.gt.s32 	%p10, %r1, 119;
	@%p10 bra 	$L__BB0_20;
	ld.global.f32 	%f52, [%rd1+36];
	add.f32 	%f108, %f52, %f108;
	st.shared.f32 	[%r2], %f108;
$L__BB0_20:
	setp.gt.s32 	%p11, %r1, 119;
	@%p11 bra 	$L__BB0_22;
	ld.global.f32 	%f53, [%rd1+40];
	add.f32 	%f54, %f53, %f108;
	st.shared.f32 	[%r2], %f54;
$L__BB0_22:
	bar.sync 	0;
	shl.b32 	%r19, %r1, 1;
	or.b32  	%r3, %r19, 1;
	bar.sync 	0;
	setp.gt.s32 	%p12, %r1, 63;
	add.s32 	%r4, %r2, %r15;
	@%p12 bra 	$L__BB0_24;
	ld.shared.f32 	%f55, [%r4];
	ld.shared.f32 	%f56, [%r4+4];
	add.f32 	%f57, %f55, %f56;
	st.shared.f32 	[%r4+4], %f57;
$L__BB0_24:
	bar.sync 	0;
	setp.gt.s32 	%p13, %r1, 31;
	shl.b32 	%r5, %r3, 3;
	add.s32 	%r6, %r16, %r5;
	@%p13 bra 	$L__BB0_26;
	ld.shared.f32 	%f58, [%r6+-4];
	ld.shared.f32 	%f59, [%r6+4];
	add.f32 	%f60, %f58, %f59;
	st.shared.f32 	[%r6+4], %f60;
$L__BB0_26:
	bar.sync 	0;
	setp.gt.s32 	%p14, %r1, 15;
	add.s32 	%r7, %r6, %r5;
	@%p14 bra 	$L__BB0_28;
	ld.shared.f32 	%f61, [%r7+-4];
	ld.shared.f32 	%f62, [%r7+12];
	add.f32 	%f63, %f61, %f62;
	st.shared.f32 	[%r7+12], %f63;
$L__BB0_28:
	bar.sync 	0;
	setp.gt.s32 	%p15, %r1, 7;
	mad.lo.s32 	%r8, %r3, 24, %r6;
	@%p15 bra 	$L__BB0_30;
	ld.shared.f32 	%f64, [%r8+-4];
	ld.shared.f32 	%f65, [%r8+28];
	add.f32 	%f66, %f64, %f65;
	st.shared.f32 	[%r8+28], %f66;
$L__BB0_30:
	bar.sync 	0;
	setp.gt.s32 	%p16, %r1, 3;
	mad.lo.s32 	%r9, %r3, 56, %r6;
	@%p16 bra 	$L__BB0_32;
	ld.shared.f32 	%f67, [%r9+-4];
	ld.shared.f32 	%f68, [%r9+60];
	add.f32 	%f69, %f67, %f68;
	st.shared.f32 	[%r9+60], %f69;
$L__BB0_32:
	bar.sync 	0;
	setp.gt.s32 	%p17, %r1, 1;
	mad.lo.s32 	%r10, %r3, 120, %r6;
	@%p17 bra 	$L__BB0_34;
	ld.shared.f32 	%f70, [%r10+-4];
	ld.shared.f32 	%f71, [%r10+124];
	add.f32 	%f72, %f70, %f71;
	st.shared.f32 	[%r10+124], %f72;
$L__BB0_34:
	bar.sync 	0;
	setp.gt.s32 	%p18, %r1, 0;
	mad.lo.s32 	%r11, %r3, 248, %r6;
	@%p18 bra 	$L__BB0_36;
	ld.shared.f32 	%f73, [%r11+-4];
	ld.shared.f32 	%f74, [%r11+252];
	add.f32 	%f75, %f73, %f74;
	st.shared.f32 	[%r11+252], %f75;
$L__BB0_36:
	setp.ne.s32 	%p19, %r1, 0;
	@%p19 bra 	$L__BB0_38;
	mov.b32 	%r22, 0;
	st.shared.u32 	[_ZZ14gpu_prefix_sumPfE4temp+508], %r22;
$L__BB0_38:
	setp.gt.s32 	%p20, %r1, 0;
	bar.sync 	0;
	@%p20 bra 	$L__BB0_40;
	ld.shared.f32 	%f76, [%r11+-4];
	ld.shared.f32 	%f77, [%r11+252];
	st.shared.f32 	[%r11+-4], %f77;
	add.f32 	%f78, %f76, %f77;
	st.shared.f32 	[%r11+252], %f78;
$L__BB0_40:
	setp.gt.s32 	%p21, %r1, 1;
	bar.sync 	0;
	@%p21 bra 	$L__BB0_42;
	ld.shared.f32 	%f79, [%r10+-4];
	ld.shared.f32 	%f80, [%r10+124];
	st.shared.f32 	[%r10+-4], %f80;
	add.f32 	%f81, %f79, %f80;
	st.shared.f32 	[%r10+124], %f81;
$L__BB0_42:
	setp.gt.s32 	%p22, %r1, 3;
	bar.sync 	0;
	@%p22 bra 	$L__BB0_44;
	ld.shared.f32 	%f82, [%r9+-4];
	ld.shared.f32 	%f83, [%r9+60];
	st.shared.f32 	[%r9+-4], %f83;
	add.f32 	%f84, %f82, %f83;
	st.shared.f32 	[%r9+60], %f84;
$L__BB0_44:
	setp.gt.s32 	%p23, %r1, 7;
	bar.sync 	0;
	@%p23 bra 	$L__BB0_46;
	ld.shared.f32 	%f85, [%r8+-4];
	ld.shared.f32 	%f86, [%r8+28];
	st.shared.f32 	[%r8+-4], %f86;
	add.f32 	%f87, %f85, %f86;
	st.shared.f32 	[%r8+28], %f87;
$L__BB0_46:
	setp.gt.s32 	%p24, %r1, 15;
	bar.sync 	0;
	@%p24 bra 	$L__BB0_48;
	ld.shared.f32 	%f88, [%r7+-4];
	ld.shared.f32 	%f89, [%r7+12];
	st.shared.f32 	[%r7+-4], %f89;
	add.f32 	%f90, %f88, %f89;
	st.shared.f32 	[%r7+12], %f90;
$L__BB0_48:
	setp.gt.s32 	%p25, %r1, 31;
	bar.sync 	0;
	@%p25 bra 	$L__BB0_50;
	ld.shared.f32 	%f91, [%r6+-4];
	ld.shared.f32 	%f92, [%r6+4];
	st.shared.f32 	[%r6+-4], %f92;
	add.f32 	%f93, %f91, %f92;
	st.shared.f32 	[%r6+4], %f93;
$L__BB0_50:
	setp.gt.s32 	%p26, %r1, 63;
	bar.sync 	0;
	@%p26 bra 	$L__BB0_52;
	ld.shared.f32 	%f94, [%r4];
	ld.shared.f32 	%f95, [%r4+4];
	st.shared.f32 	[%r4], %f95;
	add.f32 	%f96, %f94, %f95;
	st.shared.f32 	[%r4+4], %f96;
$L__BB0_52:
	setp.gt.s32 	%p27, %r1, 120;
	bar.sync 	0;
	ld.shared.f32 	%f118, [%r2];
	@%p27 bra 	$L__BB0_54;
	ld.global.f32 	%f97, [%rd1];
	st.global.f32 	[%rd1], %f118;
	add.f32 	%f118, %f118, %f97;
$L__BB0_54:
	setp.gt.s32 	%p28, %r1, 120;
	@%p28 bra 	$L__BB0_56;
	ld.global.f32 	%f98, [%rd1+4];
	st.global.f32 	[%rd1+4], %f118;
	add.f32 	%f118, %f118, %f98;
$L__BB0_56:
	setp.gt.s32 	%p29, %r1, 120;
	@%p29 bra 	$L__BB0_58;
	ld.global.f32 	%f99, [%rd1+8];
	st.global.f32 	[%rd1+8], %f118;
	add.f32 	%f118, %f118, %f99;
$L__BB0_58:
	setp.gt.s32 	%p30, %r1, 120;
	@%p30 bra 	$L__BB0_60;
	ld.global.f32 	%f100, [%rd1+12];
	st.global.f32 	[%rd1+12], %f118;
	add.f32 	%f118, %f118, %f100;
$L__BB0_60:
	setp.gt.s32 	%p31, %r1, 120;
	@%p31 bra 	$L__BB0_62;
	ld.global.f32 	%f101, [%rd1+16];
	st.global.f32 	[%rd1+16], %f118;
	add.f32 	%f118, %f118, %f101;
$L__BB0_62:
	setp.gt.s32 	%p32, %r1, 120;
	@%p32 bra 	$L__BB0_64;
	ld.global.f32 	%f102, [%rd1+20];
	st.global.f32 	[%rd1+20], %f118;
	add.f32 	%f118, %f118, %f102;
$L__BB0_64:
	setp.gt.s32 	%p33, %r1, 119;
	@%p33 bra 	$L__BB0_66;
	ld.global.f32 	%f103, [%rd1+24];
	st.global.f32 	[%rd1+24], %f118;
	add.f32 	%f118, %f118, %f103;
$L__BB0_66:
	setp.gt.s32 	%p34, %r1, 119;
	@%p34 bra 	$L__BB0_68;
	ld.global.f32 	%f104, [%rd1+28];
	st.global.f32 	[%rd1+28], %f118;
	add.f32 	%f118, %f118, %f104;
$L__BB0_68:
	setp.gt.s32 	%p35, %r1, 119;
	@%p35 bra 	$L__BB0_70;
	ld.global.f32 	%f105, [%rd1+32];
	st.global.f32 	[%rd1+32], %f118;
	add.f32 	%f118, %f118, %f105;
$L__BB0_70:
	setp.gt.s32 	%p36, %r1, 119;
	@%p36 bra 	$L__BB0_72;
	ld.global.f32 	%f106, [%rd1+36];
	st.global.f32 	[%rd1+36], %f118;
	add.f32 	%f118, %f118, %f106;
$L__BB0_72:
	setp.gt.s32 	%p37, %r1, 119;
	@%p37 bra 	$L__BB0_74;
	st.global.f32 	[%rd1+40], %f118;
$L__BB0_74:
	ret;

}
	// .globl	_Z24evaluate_showdown_kernelPflPlPsS1_fS_
.visible .entry _Z24evaluate_showdown_kernelPflPlPsS1_fS_(
	.param .u64 .ptr .align 1 _Z24evaluate_showdown_kernelPflPlPsS1_fS__param_0,
	.param .u64 _Z24evaluate_showdown_kernelPflPlPsS1_fS__param_1,
	.param .u64 .ptr .align 1 _Z24evaluate_showdown_kernelPflPlPsS1_fS__param_2,
	.param .u64 .ptr .align 1 _Z24evaluate_showdown_kernelPflPlPsS1_fS__param_3,
	.param .u64 .ptr .align 1 _Z24evaluate_showdown_kernelPflPlPsS1_fS__param_4,
	.param .f32 _Z24evaluate_showdown_kernelPflPlPsS1_fS__param_5,
	.param .u64 .ptr .align 1 _Z24evaluate_showdown_kernelPflPlPsS1_fS__param_6
)
{
	.reg .pred 	%p<158>;
	.reg .b16 	%rs<129>;
	.reg .b32 	%r<245>;
	.reg .b32 	%f<336>;
	.reg .b64 	%rd<343>;
	// demoted variable
	.shared .align 4 .b8 _ZZ15cuda_prefix_sumPfE4temp[512];
	// demoted variable
	.shared .align 4 .b8 _ZZ24evaluate_showdown_kernelPflPlPsS1_fS_E12sorted_range[5308];
	// demoted variable
	.shared .align 4 .b8 _ZZ24evaluate_showdown_kernelPflPlPsS1_fS_E11sorted_eval[5304];
	ld.param.u64 	%rd24, [_Z24evaluate_showdown_kernelPflPlPsS1_fS__param_0];
	ld.param.u64 	%rd23, [_Z24evaluate_showdown_kernelPflPlPsS1_fS__param_1];
	ld.param.u64 	%rd25, [_Z24evaluate_showdown_kernelPflPlPsS1_fS__param_2];
	ld.param.u64 	%rd26, [_Z24evaluate_showdown_kernelPflPlPsS1_fS__param_3];
	ld.param.u64 	%rd27, [_Z24evaluate_showdown_kernelPflPlPsS1_fS__param_4];
	ld.param.f32 	%f79, [_Z24evaluate_showdown_kernelPflPlPsS1_fS__param_5];
	ld.param.u64 	%rd28, [_Z24evaluate_showdown_kernelPflPlPsS1_fS__param_6];
	cvta.to.global.u64 	%rd1, %rd27;
	cvta.to.global.u64 	%rd2, %rd25;
	cvta.to.global.u64 	%rd3, %rd28;
	cvta.to.global.u64 	%rd4, %rd24;
	cvta.to.global.u64 	%rd5, %rd26;
	mov.u32 	%r78, %ctaid.x;
	mov.u32 	%r79, %ntid.x;
	mov.u32 	%r80, %tid.x;
	mad.lo.s32 	%r1, %r78, %r79, %r80;
	mul.lo.s32 	%r2, %r1, 11;
	setp.gt.s32 	%p1, %r1, 120;
	shl.b32 	%r81, %r2, 2;
	mov.u32 	%r82, _ZZ24evaluate_showdown_kernelPflPlPsS1_fS_E12sorted_range;
	add.s32 	%r3, %r82, %r81;
	mov.u32 	%r83, _ZZ24evaluate_showdown_kernelPflPlPsS1_fS_E11sorted_eval;
	add.s32 	%r4, %r83, %r81;
	mul.wide.s32 	%rd29, %r2, 4;
	add.s64 	%rd6, %rd3, %rd29;
	mul.wide.s32 	%rd30, %r2, 2;
	add.s64 	%rd7, %rd5, %rd30;
	@%p1 bra 	$L__BB1_3;
	mov.b32 	%r84, 0;
	st.shared.u32 	[%r3], %r84;
	st.shared.u32 	[%r4], %r84;
	st.global.u32 	[%rd6], %r84;
	ld.global.u16 	%rs38, [%rd7];
	and.b16  	%rs39, %rs38, 2047;
	cvt.u64.u16 	%rd8, %rs39;
	shl.b16 	%rs40, %rs38, 3;
	cvt.u64.u16 	%rd31, %rs40;
	and.b64  	%rd32, %rd31, 16376;
	add.s64 	%rd33, %rd2, %rd32;
	ld.global.u64 	%rd34, [%rd33];
	and.b64  	%rd35, %rd34, %rd23;
	setp.gt.s64 	%p2, %rd35, 0;
	@%p2 bra 	$L__BB1_3;
	shl.b64 	%rd36, %rd8, 2;
	add.s64 	%rd37, %rd4, %rd36;
	ld.global.f32 	%f80, [%rd37];
	st.shared.f32 	[%r3], %f80;
$L__BB1_3:
	setp.lt.s32 	%p3, %r1, 121;
	add.s32 	%r5, %r2, 1;
	@%p3 bra 	$L__BB1_6;
	setp.ne.s32 	%p4, %r5, 1326;
	@%p4 bra 	$L__BB1_8;
	mov.b32 	%r85, 0;
	st.shared.u32 	[_ZZ24evaluate_showdown_kernelPflPlPsS1_fS_E12sorted_range+5304], %r85;
	bra.uni 	$L__BB1_8;
$L__BB1_6:
	mov.b32 	%r86, 0;
	st.shared.u32 	[%r3+4], %r86;
	st.shared.u32 	[%r4+4], %r86;
	st.global.u32 	[%rd6+4], %r86;
	ld.global.u16 	%rs41, [%rd7+2];
	and.b16  	%rs42, %rs41, 2047;
	cvt.u64.u16 	%rd9, %rs42;
	shl.b16 	%rs43, %rs41, 3;
	cvt.u64.u16 	%rd38, %rs43;
	and.b64  	%rd39, %rd38, 16376;
	add.s64 	%rd40, %rd2, %rd39;
	ld.global.u64 	%rd41, [%rd40];
	and.b64  	%rd42, %rd41, %rd23;
	setp.gt.s64 	%p5, %rd42, 0;
	@%p5 bra 	$L__BB1_8;
	shl.b64 	%rd43, %rd9, 2;
	add.s64 	%rd44, %rd4, %rd43;
	ld.global.f32 	%f81, [%rd44];
	st.shared.f32 	[%r3+4], %f81;
$L__BB1_8:
	setp.lt.s32 	%p6, %r1, 121;
	add.s32 	%r6, %r2, 2;
	@%p6 bra 	$L__BB1_11;
	setp.ne.s32 	%p7, %r6, 1326;
	@%p7 bra 	$L__BB1_13;
	mov.b32 	%r87, 0;
	st.shared.u32 	[_ZZ24evaluate_showdown_kernelPflPlPsS1_fS_E12sorted_range+5304], %r87;
	bra.uni 	$L__BB1_13;
$L__BB1_11:
	mov.b32 	%r88, 0;
	st.shared.u32 	[%r3+8], %r88;
	st.shared.u32 	[%r4+8], %r88;
	st.global.u32 	[%rd6+8], %r88;
	ld.global.u16 	%rs44, [%rd7+4];
	and.b16  	%rs45, %rs44, 2047;
	cvt.u64.u16 	%rd10, %rs45;
	shl.b16 	%rs46, %rs44, 3;
	cvt.u64.u16 	%rd45, %rs46;
	and.b64  	%rd46, %rd45, 16376;
	add.s64 	%rd47, %rd2, %rd46;
	ld.global.u64 	%rd48, [%rd47];
	and.b64  	%rd49, %rd48, %rd23;
	setp.gt.s64 	%p8, %rd49, 0;
	@%p8 bra 	$L__BB1_13;
	shl.b64 	%rd50, %rd10, 2;
	add.s64 	%rd51, %rd4, %rd50;
	ld.global.f32 	%f82, [%rd51];
	st.shared.f32 	[%r3+8], %f82;
$L__BB1_13:
	setp.lt.s32 	%p9, %r1, 121;
	add.s32 	%r7, %r2, 3;
	@%p9 bra 	$L__BB1_16;
	setp.ne.s32 	%p10, %r7, 1326;
	@%p10 bra 	$L__BB1_18;
	mov.b32 	%r89, 0;
	st.shared.u32 	[_ZZ24evaluate_showdown_kernelPflPlPsS1_fS_E12sorted_range+5304], %r89;
	bra.uni 	$L__BB1_18;
$L__BB1_16:
	mov.b32 	%r90, 0;
	st.shared.u32 	[%r3+12], %r90;
	st.shared.u32 	[%r4+12], %r90;
	st.global.u32 	[%rd6+12], %r90;
	ld.global.u16 	%rs47, [%rd7+6];
	and.b16  	%rs48, %rs47, 2047;
	cvt.u64.u16 	%rd11, %rs48;
	shl.b16 	%rs49, %rs47, 3;
	cvt.u64.u16 	%rd52, %rs49;
	and.b64  	%rd53, %rd52, 16376;
	add.s64 	%rd54, %rd2, %rd53;
	ld.global.u64 	%rd55, [%rd54];
	and.b64  	%rd56, %rd55, %rd23;
	setp.gt.s64 	%p11, %rd56, 0;
	@%p11 bra 	$L__BB1_18;
	shl.b64 	%rd57, %rd11, 2;
	add.s64 	%rd58, %rd4, %rd57;
	ld.global.f32 	%f83, [%rd58];
	st.shared.f32 	[%r3+12], %f83;
$L__BB1_18:
	setp.lt.s32 	%p12, %r1, 121;
	add.s32 	%r8, %r2, 4;
	@%p12 bra 	$L__BB1_21;
	setp.ne.s32 	%p13, %r8, 1326;
	@%p13 bra 	$L__BB1_23;
	mov.b32 	%r91, 0;
	st.shared.u32 	[_ZZ24evaluate_showdown_kernelPflPlPsS1_fS_E12sorted_range+5304], %r91;
	bra.uni 	$L__BB1_23;
$L__BB1_21:
	mov.b32 	%r92, 0;
	st.shared.u32 	[%r3+16], %r92;
	st.shared.u32 	[%r4+16], %r92;
	st.global.u32 	[%rd6+16], %r92;
	ld.global.u16 	%rs50, [%rd7+8];
	and.b16  	%rs51, %rs50, 2047;
	cvt.u64.u16 	%rd12, %rs51;
	shl.b16 	%rs52, %rs50, 3;
	cvt.u64.u16 	%rd59, %rs52;
	and.b64  	%rd60, %rd59, 16376;
	add.s64 	%rd61, %rd2, %rd60;
	ld.global.u64 	%rd62, [%rd61];
	and.b64  	%rd63, %rd62, %rd23;
	setp.gt.s64 	%p14, %rd63, 0;
	@%p14 bra 	$L__BB1_23;
	shl.b64 	%rd64, %rd12, 2;
	add.s64 	%rd65, %rd4, %rd64;
	ld.global.f32 	%f84, [%rd65];
	st.shared.f32 	[%r3+16], %f84;
$L__BB1_23:
	setp.lt.s32 	%p15, %r1, 121;
	add.s32 	%r9, %r2, 5;
	@%p15 bra 	$L__BB1_26;
	setp.ne.s32 	%p16, %r9, 1326;
	@%p16 bra 	$L__BB1_28;
	mov.b32 	%r93, 0;
	st.shared.u32 	[_ZZ24evaluate_showdown_kernelPflPlPsS1_fS_E12sorted_range+5304], %r93;
	bra.uni 	$L__BB1_28;
$L__BB1_26:
	mov.b32 	%r94, 0;
	st.shared.u32 	[%r3+20], %r94;
	st.shared.u32 	[%r4+20], %r94;
	st.global.u32 	[%rd6+20], %r94;
	ld.global.u16 	%rs53, [%rd7+10];
	and.b16  	%rs54, %rs53, 2047;
	cvt.u64.u16 	%rd13, %rs54;
	shl.b16 	%rs55, %rs53, 3;
	cvt.u64.u16 	%rd66, %rs55;
	and.b64  	%rd67, %rd66, 16376;
	add.s64 	%rd68, %rd2, %rd67;
	ld.global.u64 	%rd69, [%rd68];
	and.b64  	%rd70, %rd69, %rd23;
	setp.gt.s64 	%p17, %rd70, 0;
	@%p17 bra 	$L__BB1_28;
	shl.b64 	%rd71, %rd13, 2;
	add.s64 	%rd72, %rd4, %rd71;
	ld.global.f32 	%f85, [%rd72];
	st.shared.f32 	[%r3+20], %f85;
$L__BB1_28:
	add.s32 	%r10, %r2, 6;
	setp.lt.s32 	%p18, %r1, 120;
	@%p18 bra 	$L__BB1_31;
	setp.ne.s32 	%p19, %r10, 1326;
	@%p19 bra 	$L__BB1_33;
	mov.b32 	%r95, 0;
	st.shared.u32 	[_ZZ24evaluate_showdown_kernelPflPlPsS1_fS_E12sorted_range+5304], %r95;
	bra.uni 	$L__BB1_33;
$L__BB1_31:
	mov.b32 	%r96, 0;
	st.shared.u32 	[%r3+24], %r96;
	st.shared.u32 	[%r4+24], %r96;
	st.global.u32 	[%rd6+24], %r96;
	ld.global.u16 	%rs56, [%rd7+12];
	and.b16  	%rs57, %rs56, 2047;
	cvt.u64.u16 	%rd14, %rs57;
	shl.b16 	%rs58, %rs56, 3;
	cvt.u64.u16 	%rd73, %rs58;
	and.b64  	%rd74, %rd73, 16376;
	add.s64 	%rd75, %rd2, %rd74;
	ld.global.u64 	%rd76, [%rd75];
	and.b64  	%rd77, %rd76, %rd23;
	setp.gt.s64 	%p20, %rd77, 0;
	@%p20 bra 	$L__BB1_33;
	shl.b64 	%rd78, %rd14, 2;
	add.s64 	%rd79, %rd4, %rd78;
	ld.global.f32 	%f86, [%rd79];
	st.shared.f32 	[%r3+24], %f86;
$L__BB1_33:
	add.s32 	%r11, %r2, 7;
	@%p18 bra 	$L__BB1_36;
	setp.ne.s32 	%p22, %r11, 1326;
	@%p22 bra 	$L__BB1_38;
	mov.b32 	%r97, 0;
	st.shared.u32 	[_ZZ24evaluate_showdown_kernelPflPlPsS1_fS_E12sorted_range+5304], %r97;
	bra.uni 	$L__BB1_38;
$L__BB1_36:
	mov.b32 	%r98, 0;
	st.shared.u32 	[%r3+28], %r98;
	st.shared.u32 	[%r4+28], %r98;
	st.global.u32 	[%rd6+28], %r98;
	ld.global.u16 	%rs59, [%rd7+14];
	and.b16  	%rs60, %rs59, 2047;
	cvt.u64.u16 	%rd15, %rs60;
	shl.b16 	%rs61, %rs59, 3;
	cvt.u64.u16 	%rd80, %rs61;
	and.b64  	%rd81, %rd80, 16376;
	add.s64 	%rd82, %rd2, %rd81;
	ld.global.u64 	%rd83, [%rd82];
	and.b64  	%rd84, %rd83, %rd23;
	setp.gt.s64 	%p23, %rd84, 0;
	@%p23 bra 	$L__BB1_38;
	shl.b64 	%rd85, %rd15, 2;
	add.s64 	%rd86, %rd4, %rd85;
	ld.global.f32 	%f87, [%rd86];
	st.shared.f32 	[%r3+28], %f87;
$L__BB1_38:
	add.s32 	%r12, %r2, 8;
	@%p18 bra 	$L__BB1_41;
	setp.ne.s32 	%p25, %r12, 1326;
	@%p25 bra 	$L__BB1_43;
	mov.b32 	%r99, 0;
	st.shared.u32 	[_ZZ24evaluate_showdown_kernelPflPlPsS1_fS_E12sorted_range+5304], %r99;
	bra.uni 	$L__BB1_43;
$L__BB1_41:
	mov.b32 	%r100, 0;
	st.shared.u32 	[%r3+32], %r100;
	st.shared.u32 	[%r4+32], %r100;
	st.global.u32 	[%rd6+32], %r100;
	ld.global.u16 	%rs62, [%rd7+16];
	and.b16  	%rs63, %rs62, 2047;
	cvt.u64.u16 	%rd16, %rs63;
	shl.b16 	%rs64, %rs62, 3;
	cvt.u64.u16 	%rd87, %rs64;
	and.b64  	%rd88, %rd87, 16376;
	add.s64 	%rd89, %rd2, %rd88;
	ld.global.u64 	%rd90, [%rd89];
	and.b64  	%rd91, %rd90, %rd23;
	setp.gt.s64 	%p26, %rd91, 0;
	@%p26 bra 	$L__BB1_43;
	shl.b64 	%rd92, %rd16, 2;
	add.s64 	%rd93, %rd4, %rd92;
	ld.global.f32 	%f88, [%rd93];
	st.shared.f32 	[%r3+32], %f88;
$L__BB1_43:
	add.s32 	%r13, %r2, 9;
	@%p18 bra 	$L__BB1_46;
	setp.ne.s32 	%p28, %r13, 1326;
	@%p28 bra 	$L__BB1_48;
	mov.b32 	%r101, 0;
	st.shared.u32 	[_ZZ24evaluate_showdown_kernelPflPlPsS1_fS_E12sorted_range+5304], %r101;
	bra.uni 	$L__BB1_48;
$L__BB1_46:
	mov.b32 	%r102, 0;
	st.shared.u32 	[%r3+36], %r102;
	st.shared.u32 	[%r4+36], %r102;
	st.global.u32 	[%rd6+36], %r102;
	ld.global.u16 	%rs65, [%rd7+18];
	and.b16  	%rs66, %rs65, 2047;
	cvt.u64.u16 	%rd17, %rs66;
	shl.b16 	%rs67, %rs65, 3;
	cvt.u64.u16 	%rd94, %rs67;
	and.b64  	%rd95, %rd94, 16376;
	add.s64 	%rd96, %rd2, %rd95;
	ld.global.u64 	%rd97, [%rd96];
	and.b64  	%rd98, %rd97, %rd23;
	setp.gt.s64 	%p29, %rd98, 0;
	@%p29 bra 	$L__BB1_48;
	shl.b64 	%rd99, %rd17, 2;
	add.s64 	%rd100, %rd4, %rd99;
	ld.global.f32 	%f89, [%rd100];
	st.shared.f32 	[%r3+36], %f89;
$L__BB1_48:
	add.s32 	%r14, %r2, 10;
	@%p18 bra 	$L__BB1_51;
	setp.ne.s32 	%p31, %r14, 1326;
	@%p31 bra 	$L__BB1_53;
	mov.b32 	%r103, 0;
	st.shared.u32 	[_ZZ24evaluate_showdown_kernelPflPlPsS1_fS_E12sorted_range+5304], %r103;
	bra.uni 	$L__BB1_53;
$L__BB1_51:
	mov.b32 	%r104, 0;
	st.shared.u32 	[%r3+40], %r104;
	st.shared.u32 	[%r4+40], %r104;
	st.global.u32 	[%rd6+40], %r104;
	ld.global.u16 	%rs68, [%rd7+20];
	and.b16  	%rs69, %rs68, 2047;
	cvt.u64.u16 	%rd18, %rs69;
	shl.b16 	%rs70, %rs68, 3;
	cvt.u64.u16 	%rd101, %rs70;
	and.b64  	%rd102, %rd101, 16376;
	add.s64 	%rd103, %rd2, %rd102;
	ld.global.u64 	%rd104, [%rd103];
	and.b64  	%rd105, %rd104, %rd23;
	setp.gt.s64 	%p32, %rd105, 0;
	@%p32 bra 	$L__BB1_53;
	shl.b64 	%rd106, %rd18, 2;
	add.s64 	%rd107, %rd4, %rd106;
	ld.global.f32 	%f90, [%rd107];
	st.shared.f32 	[%r3+40], %f90;
$L__BB1_53:
	bar.sync 	0;
	setp.gt.s32 	%p33, %r1, 51;
	@%p33 bra 	$L__BB1_65;
	mul.lo.s32 	%r221, %r1, 51;
	mov.f32 	%f299, 0f00000000;
	mov.b32 	%r222, 0;
	mov.f32 	%f298, %f299;
$L__BB1_55:
	mul.wide.s32 	%rd108, %r221, 2;
	add.s64 	%rd109, %rd1, %rd108;
	add.s64 	%rd19, %rd109, 4;
	ld.global.u16 	%rs1, [%rd109];
	and.b16  	%rs2, %rs1, 2047;
	shl.b16 	%rs71, %rs1, 1;
	cvt.u64.u16 	%rd110, %rs71;
	and.b64  	%rd111, %rd110, 4094;
	add.s64 	%rd112, %rd5, %rd111;
	ld.global.u16 	%rd113, [%rd112];
	shl.b64 	%rd114, %rd113, 3;
	and.b64  	%rd115, %rd114, 16376;
	add.s64 	%rd116, %rd2, %rd115;
	ld.global.u64 	%rd117, [%rd116];
	and.b64  	%rd118, %rd117, %rd23;
	setp.gt.s64 	%p34, %rd118, 0;
	@%p34 bra 	$L__BB1_57;
	and.b16  	%rs72, %rs1, 2048;
	setp.eq.s16 	%p35, %rs72, 0;
	add.f32 	%f92, %f298, %f299;
	selp.f32 	%f298, %f298, %f92, %p35;
	selp.f32 	%f93, %f299, 0f00000000, %p35;
	mul.wide.u16 	%r106, %rs2, 4;
	mov.u32 	%r107, _ZZ24evaluate_showdown_kernelPflPlPsS1_fS_E11sorted_eval;
	add.s32 	%r108, %r107, %r106;
	neg.f32 	%f94, %f298;
	atom.shared.add.f32 	%f95, [%r108], %f94;
	mov.u32 	%r109, _ZZ24evaluate_showdown_kernelPflPlPsS1_fS_E12sorted_range;
	add.s32 	%r110, %r109, %r106;
	ld.shared.f32 	%f96, [%r110];
	add.f32 	%f299, %f93, %f96;
$L__BB1_57:
	ld.global.u16 	%rs3, [%rd19+-2];
	and.b16  	%rs4, %rs3, 2047;
	shl.b16 	%rs73, %rs3, 1;
	cvt.u64.u16 	%rd119, %rs73;
	and.b64  	%rd120, %rd119, 4094;
	add.s64 	%rd121, %rd5, %rd120;
	ld.global.u16 	%rd122, [%rd121];
	shl.b64 	%rd123, %rd122, 3;
	and.b64  	%rd124, %rd123, 16376;
	add.s64 	%rd125, %rd2, %rd124;
	ld.global.u64 	%rd126, [%rd125];
	and.b64  	%rd127, %rd126, %rd23;
	setp.gt.s64 	%p36, %rd127, 0;
	@%p36 bra 	$L__BB1_59;
	and.b16  	%rs74, %rs3, 2048;
	setp.eq.s16 	%p37, %rs74, 0;
	add.f32 	%f97, %f298, %f299;
	selp.f32 	%f298, %f298, %f97, %p37;
	selp.f32 	%f98, %f299, 0f00000000, %p37;
	mul.wide.u16 	%r111, %rs4, 4;
	mov.u32 	%r112, _ZZ24evaluate_showdown_kernelPflPlPsS1_fS_E11sorted_eval;
	add.s32 	%r113, %r112, %r111;
	neg.f32 	%f99, %f298;
	atom.shared.add.f32 	%f100, [%r113], %f99;
	mov.u32 	%r114, _ZZ24evaluate_showdown_kernelPflPlPsS1_fS_E12sorted_range;
	add.s32 	%r115, %r114, %r111;
	ld.shared.f32 	%f101, [%r115];
	add.f32 	%f299, %f98, %f101;
$L__BB1_59:
	ld.global.u16 	%rs5, [%rd19];
	and.b16  	%rs6, %rs5, 2047;
	shl.b16 	%rs75, %rs5, 1;
	cvt.u64.u16 	%rd128, %rs75;
	and.b64  	%rd129, %rd128, 4094;
	add.s64 	%rd130, %rd5, %rd129;
	ld.global.u16 	%rd131, [%rd130];
	shl.b64 	%rd132, %rd131, 3;
	and.b64  	%rd133, %rd132, 16376;
	add.s64 	%rd134, %rd2, %rd133;
	ld.global.u64 	%rd135, [%rd134];
	and.b64  	%rd136, %rd135, %rd23;
	setp.gt.s64 	%p38, %rd136, 0;
	@%p38 bra 	$L__BB1_61;
	and.b16  	%rs76, %rs5, 2048;
	setp.eq.s16 	%p39, %rs76, 0;
	add.f32 	%f102, %f298, %f299;
	selp.f32 	%f298, %f298, %f102, %p39;
	selp.f32 	%f103, %f299, 0f00000000, %p39;
	mul.wide.u16 	%r116, %rs6, 4;
	mov.u32 	%r117, _ZZ24evaluate_showdown_kernelPflPlPsS1_fS_E11sorted_eval;
	add.s32 	%r118, %r117, %r116;
	neg.f32 	%f104, %f298;
	atom.shared.add.f32 	%f105, [%r118], %f104;
	mov.u32 	%r119, _ZZ24evaluate_showdown_kernelPflPlPsS1_fS_E12sorted_range;
	add.s32 	%r120, %r119, %r116;
	ld.shared.f32 	%f106, [%r120];
	add.f32 	%f299, %f103, %f106;
$L__BB1_61:
	setp.eq.s32 	%p40, %r222, 48;
	@%p40 bra 	$L__BB1_65;
	ld.global.u16 	%rs7, [%rd19+2];
	and.b16  	%rs8, %rs7, 2047;
	shl.b16 	%rs77, %rs7, 1;
	cvt.u64.u16 	%rd137, %rs77;
	and.b64  	%rd138, %rd137, 4094;
	add.s64 	%rd139, %rd5, %rd138;
	ld.global.u16 	%rd140, [%rd139];
	shl.b64 	%rd141, %rd140, 3;
	and.b64  	%rd142, %rd141, 16376;
	add.s64 	%rd143, %rd2, %rd142;
	ld.global.u64 	%rd144, [%rd143];
	and.b64  	%rd145, %rd144, %rd23;
	setp.gt.s64 	%p41, %rd145, 0;
	@%p41 bra 	$L__BB1_64;
	and.b16  	%rs78, %rs7, 2048;
	setp.eq.s16 	%p42, %rs78, 0;
	add.f32 	%f107, %f298, %f299;
	selp.f32 	%f298, %f298, %f107, %p42;
	selp.f32 	%f108, %f299, 0f00000000, %p42;
	mul.wide.u16 	%r121, %rs8, 4;
	mov.u32 	%r122, _ZZ24evaluate_showdown_kernelPflPlPsS1_fS_E11sorted_eval;
	add.s32 	%r123, %r122, %r121;
	neg.f32 	%f109, %f298;
	atom.shared.add.f32 	%f110, [%r123], %f109;
	mov.u32 	%r124, _ZZ24evaluate_showdown_kernelPflPlPsS1_fS_E12sorted_range;
	add.s32 	%r125, %r124, %r121;
	ld.shared.f32 	%f111, [%r125];
	add.f32 	%f299, %f108, %f111;
$L__BB1_64:
	add.s32 	%r222, %r222, 4;
	add.s32 	%r221, %r221, 4;
	bra.uni 	$L__BB1_55;
$L__BB1_65:
	add.s32 	%r126, %r1, -64;
	setp.gt.u32 	%p43, %r126, 51;
	@%p43 bra 	$L__BB1_77;
	mad.lo.s32 	%r223, %r1, 51, -3214;
	add.s64 	%rd20, %rd1, -2;
	mov.f32 	%f309, 0f00000000;
	mov.b32 	%r224, 0;
	mov.f32 	%f308, %f309;
$L__BB1_67:
	mul.wide.s32 	%rd146, %r223, 2;
	add.s64 	%rd21, %rd20, %rd146;
	ld.global.u16 	%rs9, [%rd21+2];
	and.b16  	%rs10, %rs9, 2047;
	shl.b16 	%rs79, %rs9, 1;
	cvt.u64.u16 	%rd147, %rs79;
	and.b64  	%rd148, %rd147, 4094;
	add.s64 	%rd149, %rd5, %rd148;
	ld.global.u16 	%rd150, [%rd149];
	shl.b64 	%rd151, %rd150, 3;
	and.b64  	%rd152, %rd151, 16376;
	add.s64 	%rd153, %rd2, %rd152;
	ld.global.u64 	%rd154, [%rd153];
	and.b64  	%rd155, %rd154, %rd23;
	setp.gt.s64 	%p44, %rd155, 0;
	@%p44 bra 	$L__BB1_69;
	mul.wide.u16 	%r128, %rs10, 4;
	mov.u32 	%r129, _ZZ24evaluate_showdown_kernelPflPlPsS1_fS_E11sorted_eval;
	add.s32 	%r130, %r129, %r128;
	atom.shared.add.f32 	%f113, [%r130], %f308;
	mov.u32 	%r131, _ZZ24evaluate_showdown_kernelPflPlPsS1_fS_E12sorted_range;
	add.s32 	%r132, %r131, %r128;
	ld.shared.f32 	%f114, [%r132];
	add.f32 	%f115, %f309, %f114;
	and.b16  	%rs80, %rs9, 2048;
	setp.eq.s16 	%p45, %rs80, 0;
	add.f32 	%f116, %f308, %f115;
	selp.f32 	%f308, %f308, %f116, %p45;
	selp.f32 	%f309, %f115, 0f00000000, %p45;
$L__BB1_69:
	ld.global.u16 	%rs11, [%rd21];
	and.b16  	%rs12, %rs11, 2047;
	shl.b16 	%rs81, %rs11, 1;
	cvt.u64.u16 	%rd156, %rs81;
	and.b64  	%rd157, %rd156, 4094;
	add.s64 	%rd158, %rd5, %rd157;
	ld.global.u16 	%rd159, [%rd158];
	shl.b64 	%rd160, %rd159, 3;
	and.b64  	%rd161, %rd160, 16376;
	add.s64 	%rd162, %rd2, %rd161;
	ld.global.u64 	%rd163, [%rd162];
	and.b64  	%rd164, %rd163, %rd23;
	setp.gt.s64 	%p46, %rd164, 0;
	@%p46 bra 	$L__BB1_71;
	mul.wide.u16 	%r133, %rs12, 4;
	mov.u32 	%r134, _ZZ24evaluate_showdown_kernelPflPlPsS1_fS_E11sorted_eval;
	add.s32 	%r135, %r134, %r133;
	atom.shared.add.f32 	%f117, [%r135], %f308;
	mov.u32 	%r136, _ZZ24evaluate_showdown_kernelPflPlPsS1_fS_E12sorted_range;
	add.s32 	%r137, %r136, %r133;
	ld.shared.f32 	%f118, [%r137];
	add.f32 	%f119, %f309, %f118;
	and.b16  	%rs82, %rs11, 2048;
	setp.eq.s16 	%p47, %rs82, 0;
	add.f32 	%f120, %f308, %f119;
	selp.f32 	%f308, %f308, %f120, %p47;
	selp.f32 	%f309, %f119, 0f00000000, %p47;
$L__BB1_71:
	ld.global.u16 	%rs13, [%rd21+-2];
	and.b16  	%rs14, %rs13, 2047;
	shl.b16 	%rs83, %rs13, 1;
	cvt.u64.u16 	%rd165, %rs83;
	and.b64  	%rd166, %rd165, 4094;
	add.s64 	%rd167, %rd5, %rd166;
	ld.global.u16 	%rd168, [%rd167];
	shl.b64 	%rd169, %rd168, 3;
	and.b64  	%rd170, %rd169, 16376;
	add.s64 	%rd171, %rd2, %rd170;
	ld.global.u64 	%rd172, [%rd171];
	and.b64  	%rd173, %rd172, %rd23;
	setp.gt.s64 	%p48, %rd173, 0;
	@%p48 bra 	$L__BB1_73;
	mul.wide.u16 	%r138, %rs14, 4;
	mov.u32 	%r139, _ZZ24evaluate_showdown_kernelPflPlPsS1_fS_E11sorted_eval;
	add.s32 	%r140, %r139, %r138;
	atom.shared.add.f32 	%f121, [%r140], %f308;
	mov.u32 	%r141, _ZZ24evaluate_showdown_kernelPflPlPsS1_fS_E12sorted_range;
	add.s32 	%r142, %r141, %r138;
	ld.shared.f32 	%f122, [%r142];
	add.f32 	%f123, %f309, %f122;
	and.b16  	%rs84, %rs13, 2048;
	setp.eq.s16 	%p49, %rs84, 0;
	add.f32 	%f124, %f308, %f123;
	selp.f32 	%f308, %f308, %f124, %p49;
	selp.f32 	%f309, %f123, 0f00000000, %p49;
$L__BB1_73:
	setp.eq.s32 	%p50, %r224, 48;
	@%p50 bra 	$L__BB1_77;
	ld.global.u16 	%rs15, [%rd21+-4];
	and.b16  	%rs16, %rs15, 2047;
	shl.b16 	%rs85, %rs15, 1;
	cvt.u64.u16 	%rd174, %rs85;
	and.b64  	%rd175, %rd174, 4094;
	add.s64 	%rd176, %rd5, %rd175;
	ld.global.u16 	%rd177, [%rd176];
	shl.b64 	%rd178, %rd177, 3;
	and.b64  	%rd179, %rd178, 16376;
	add.s64 	%rd180, %rd2, %rd179;
	ld.global.u64 	%rd181, [%rd180];
	and.b64  	%rd182, %rd181, %rd23;
	setp.gt.s64 	%p51, %rd182, 0;
	@%p51 bra 	$L__BB1_76;
	mul.wide.u16 	%r143, %rs16, 4;
	mov.u32 	%r144, _ZZ24evaluate_showdown_kernelPflPlPsS1_fS_E11sorted_eval;
	add.s32 	%r145, %r144, %r143;
	atom.shared.add.f32 	%f125, [%r145], %f308;
	mov.u32 	%r146, _ZZ24evaluate_showdown_kernelPflPlPsS1_fS_E12sorted_range;
	add.s32 	%r147, %r146, %r143;
	ld.shared.f32 	%f126, [%r147];
	add.f32 	%f127, %f309, %f126;
	and.b16  	%rs86, %rs15, 2048;
	setp.eq.s16 	%p52, %rs86, 0;
	add.f32 	%f128, %f308, %f127;
	selp.f32 	%f308, %f308, %f128, %p52;
	selp.f32 	%f309, %f127, 0f00000000, %p52;
$L__BB1_76:
	add.s32 	%r224, %r224, 4;
	add.s32 	%r223, %r223, -4;
	bra.uni 	$L__BB1_67;
$L__BB1_77:
	setp.gt.s32 	%p53, %r1, 120;
	bar.sync 	0;
	bar.sync 	0;
	shl.b32 	%r148, %r1, 2;
	mov.u32 	%r149, _ZZ15cuda_prefix_sumPfE4temp;
	add.s32 	%r25, %r149, %r148;
	mov.b32 	%r150, 0;
	st.shared.u32 	[%r25], %r150;
	mov.f32 	%f317, 0f00000000;
	@%p53 bra 	$L__BB1_79;
	ld.shared.f32 	%f130, [%r3];
	add.f32 	%f317, %f130, 0f00000000;
	st.shared.f32 	[%r25], %f317;
$L__BB1_79:
	@%p53 bra 	$L__BB1_81;
	ld.shared.f32 	%f131, [%r3+4];
	add.f32 	%f317, %f131, %f317;
	st.shared.f32 	[%r25], %f317;
$L__BB1_81:
	@%p53 bra 	$L__BB1_83;
	ld.shared.f32 	%f132, [%r3+8];
	add.f32 	%f317, %f132, %f317;
	st.shared.f32 	[%r25], %f317;
$L__BB1_83:
	@%p53 bra 	$L__BB1_85;
	ld.shared.f32 	%f133, [%r3+12];
	add.f32 	%f317, %f133, %f317;
	st.shared.f32 	[%r25], %f317;
$L__BB1_85:
	@%p53 bra 	$L__BB1_87;
	ld.shared.f32 	%f134, [%r3+16];
	add.f32 	%f317, %f134, %f317;
	st.shared.f32 	[%r25], %f317;
$L__BB1_87:
	@%p53 bra 	$L__BB1_89;
	ld.shared.f32 	%f135, [%r3+20];
	add.f32 	%f317, %f135, %f317;
	st.shared.f32 	[%r25], %f317;
$L__BB1_89:
	setp.gt.s32 	%p59, %r1, 119;
	@%p59 bra 	$L__BB1_91;
	ld.shared.f32 	%f136, [%r3+24];
	add.f32 	%f317, %f136, %f317;
	st.shared.f32 	[%r25], %f317;
$L__BB1_91:
	@%p59 bra 	$L__BB1_93;
	ld.shared.f32 	%f137, [%r3+28];
	add.f32 	%f317, %f137, %f317;
	st.shared.f32 	[%r25], %f317;
$L__BB1_93:
	@%p59 bra 	$L__BB1_95;
	ld.shared.f32 	%f138, [%r3+32];
	add.f32 	%f317, %f138, %f317;
	st.shared.f32 	[%r25], %f317;
$L__BB1_95:
	@%p59 bra 	$L__BB1_97;
	ld.shared.f32 	%f139, [%r3+36];
	add.f32 	%f317, %f139, %f317;
	st.shared.f32 	[%r25], %f317;
$L__BB1_97:
	@%p59 bra 	$L__BB1_99;
	ld.shared.f32 	%f140, [%r3+40];
	add.f32 	%f141, %f140, %f317;
	st.shared.f32 	[%r25], %f141;
$L__BB1_99:
	bar.sync 	0;
	mad.lo.s32 	%r26, %r1, -9, %r5;
	bar.sync 	0;
	setp.gt.s32 	%p64, %r1, 63;
	add.s32 	%r27, %r25, %r148;
	@%p64 bra 	$L__BB1_101;
	ld.shared.f32 	%f142, [%r27];
	ld.shared.f32 	%f143, [%r27+4];
	add.f32 	%f144, %f142, %f143;
	st.shared.f32 	[%r27+4], %f144;
$L__BB1_101:
	bar.sync 	0;
	setp.gt.s32 	%p65, %r1, 31;
	shl.b32 	%r28, %r26, 3;
	mov.u32 	%r152, _ZZ15cuda_prefix_sumPfE4temp;
	add.s32 	%r29, %r152, %r28;
	@%p65 bra 	$L__BB1_103;
	ld.shared.f32 	%f145, [%r29+-4];
	ld.shared.f32 	%f146, [%r29+4];
	add.f32 	%f147, %f145, %f146;
	st.shared.f32 	[%r29+4], %f147;
$L__BB1_103:
	bar.sync 	0;
	setp.gt.s32 	%p66, %r1, 15;
	add.s32 	%r30, %r29, %r28;
	@%p66 bra 	$L__BB1_105;
	ld.shared.f32 	%f148, [%r30+-4];
	ld.shared.f32 	%f149, [%r30+12];
	add.f32 	%f150, %f148, %f149;
	st.shared.f32 	[%r30+12], %f150;
$L__BB1_105:
	bar.sync 	0;
	setp.gt.s32 	%p67, %r1, 7;
	mad.lo.s32 	%r31, %r26, 24, %r29;
	@%p67 bra 	$L__BB1_107;
	ld.shared.f32 	%f151, [%r31+-4];
	ld.shared.f32 	%f152, [%r31+28];
	add.f32 	%f153, %f151, %f152;
	st.shared.f32 	[%r31+28], %f153;
$L__BB1_107:
	bar.sync 	0;
	setp.gt.s32 	%p68, %r1, 3;
	mad.lo.s32 	%r32, %r26, 56, %r29;
	@%p68 bra 	$L__BB1_109;
	ld.shared.f32 	%f154, [%r32+-4];
	ld.shared.f32 	%f155, [%r32+60];
	add.f32 	%f156, %f154, %f155;
	st.shared.f32 	[%r32+60], %f156;
$L__BB1_109:
	bar.sync 	0;
	setp.gt.s32 	%p69, %r1, 1;
	mad.lo.s32 	%r33, %r26, 120, %r29;
	@%p69 bra 	$L__BB1_111;
	ld.shared.f32 	%f157, [%r33+-4];
	ld.shared.f32 	%f158, [%r33+124];
	add.f32 	%f159, %f157, %f158;
	st.shared.f32 	[%r33+124], %f159;
$L__BB1_111:
	bar.sync 	0;
	setp.gt.s32 	%p70, %r1, 0;
	mad.lo.s32 	%r34, %r26, 248, %r29;
	@%p70 bra 	$L__BB1_113;
	ld.shared.f32 	%f160, [%r34+-4];
	ld.shared.f32 	%f161, [%r34+252];
	add.f32 	%f162, %f160, %f161;
	st.shared.f32 	[%r34+252], %f162;
$L__BB1_113:
	setp.ne.s32 	%p71, %r1, 0;
	@%p71 bra 	$L__BB1_115;
	mov.b32 	%r153, 0;
	st.shared.u32 	[_ZZ15cuda_prefix_sumPfE4temp+508], %r153;
$L__BB1_115:
	bar.sync 	0;
	@%p70 bra 	$L__BB1_117;
	ld.shared.f32 	%f163, [%r34+-4];
	ld.shared.f32 	%f164, [%r34+252];
	st.shared.f32 	[%r34+-4], %f164;
	add.f32 	%f165, %f163, %f164;
	st.shared.f32 	[%r34+252], %f165;
$L__BB1_117:
	bar.sync 	0;
	@%p69 bra 	$L__BB1_119;
	ld.shared.f32 	%f166, [%r33+-4];
	ld.shared.f32 	%f167, [%r33+124];
	st.shared.f32 	[%r33+-4], %f167;
	add.f32 	%f168, %f166, %f167;
	st.shared.f32 	[%r33+124], %f168;
$L__BB1_119:
	bar.sync 	0;
	@%p68 bra 	$L__BB1_121;
	ld.shared.f32 	%f169, [%r32+-4];
	ld.shared.f32 	%f170, [%r32+60];
	st.shared.f32 	[%r32+-4], %f170;
	add.f32 	%f171, %f169, %f170;
	st.shared.f32 	[%r32+60], %f171;
$L__BB1_121:
	bar.sync 	0;
	@%p67 bra 	$L__BB1_123;
	ld.shared.f32 	%f172, [%r31+-4];
	ld.shared.f32 	%f173, [%r31+28];
	st.shared.f32 	[%r31+-4], %f173;
	add.f32 	%f174, %f172, %f173;
	st.shared.f32 	[%r31+28], %f174;
$L__BB1_123:
	bar.sync 	0;
	@%p66 bra 	$L__BB1_125;
	ld.shared.f32 	%f175, [%r30+-4];
	ld.shared.f32 	%f176, [%r30+12];
	st.shared.f32 	[%r30+-4], %f176;
	add.f32 	%f177, %f175, %f176;
	st.shared.f32 	[%r30+12], %f177;
$L__BB1_125:
	bar.sync 	0;
	@%p65 bra 	$L__BB1_127;
	ld.shared.f32 	%f178, [%r29+-4];
	ld.shared.f32 	%f179, [%r29+4];
	st.shared.f32 	[%r29+-4], %f179;
	add.f32 	%f180, %f178, %f179;
	st.shared.f32 	[%r29+4], %f180;
$L__BB1_127:
	setp.gt.s32 	%p78, %r1, 63;
	bar.sync 	0;
	@%p78 bra 	$L__BB1_129;
	ld.shared.f32 	%f181, [%r27];
	ld.shared.f32 	%f182, [%r27+4];
	st.shared.f32 	[%r27], %f182;
	add.f32 	%f183, %f181, %f182;
	st.shared.f32 	[%r27+4], %f183;
$L__BB1_129:
	setp.gt.s32 	%p79, %r1, 120;
	bar.sync 	0;
	ld.shared.f32 	%f327, [%r25];
	@%p79 bra 	$L__BB1_131;
	ld.shared.f32 	%f184, [%r3];
	st.shared.f32 	[%r3], %f327;
	add.f32 	%f327, %f327, %f184;
$L__BB1_131:
	@%p79 bra 	$L__BB1_133;
	ld.shared.f32 	%f185, [%r3+4];
	st.shared.f32 	[%r3+4], %f327;
	add.f32 	%f327, %f327, %f185;
$L__BB1_133:
	@%p79 bra 	$L__BB1_135;
	ld.shared.f32 	%f186, [%r3+8];
	st.shared.f32 	[%r3+8], %f327;
	add.f32 	%f327, %f327, %f186;
$L__BB1_135:
	@%p79 bra 	$L__BB1_137;
	ld.shared.f32 	%f187, [%r3+12];
	st.shared.f32 	[%r3+12], %f327;
	add.f32 	%f327, %f327, %f187;
$L__BB1_137:
	@%p79 bra 	$L__BB1_139;
	ld.shared.f32 	%f188, [%r3+16];
	st.shared.f32 	[%r3+16], %f327;
	add.f32 	%f327, %f327, %f188;
$L__BB1_139:
	@%p79 bra 	$L__BB1_141;
	ld.shared.f32 	%f189, [%r3+20];
	st.shared.f32 	[%r3+20], %f327;
	add.f32 	%f327, %f327, %f189;
$L__BB1_141:
	setp.gt.s32 	%p85, %r1, 119;
	@%p85 bra 	$L__BB1_143;
	ld.shared.f32 	%f190, [%r3+24];
	st.shared.f32 	[%r3+24], %f327;
	add.f32 	%f327, %f327, %f190;
$L__BB1_143:
	@%p85 bra 	$L__BB1_145;
	ld.shared.f32 	%f191, [%r3+28];
	st.shared.f32 	[%r3+28], %f327;
	add.f32 	%f327, %f327, %f191;
$L__BB1_145:
	@%p85 bra 	$L__BB1_147;
	ld.shared.f32 	%f192, [%r3+32];
	st.shared.f32 	[%r3+32], %f327;
	add.f32 	%f327, %f327, %f192;
$L__BB1_147:
	@%p85 bra 	$L__BB1_149;
	ld.shared.f32 	%f193, [%r3+36];
	st.shared.f32 	[%r3+36], %f327;
	add.f32 	%f327, %f327, %f193;
$L__BB1_149:
	@%p85 bra 	$L__BB1_151;
	st.shared.f32 	[%r3+40], %f327;
$L__BB1_151:
	setp.ne.s32 	%p90, %r1, 0;
	bar.sync 	0;
	@%p90 bra 	$L__BB1_153;
	ld.shared.f32 	%f194, [_ZZ24evaluate_showdown_kernelPflPlPsS1_fS_E12sorted_range+5300];
	ld.global.u16 	%rd183, [%rd5+2650];
	shl.b64 	%rd184, %rd183, 2;
	and.b64  	%rd185, %rd184, 8188;
	add.s64 	%rd186, %rd4, %rd185;
	ld.global.f32 	%f195, [%rd186];
	add.f32 	%f196, %f194, %f195;
	st.shared.f32 	[_ZZ24evaluate_showdown_kernelPflPlPsS1_fS_E12sorted_range+5304], %f196;
$L__BB1_153:
	setp.gt.s32 	%p91, %r1, 120;
	bar.sync 	0;
	mul.wide.s32 	%rd187, %r1, -20;
	add.s64 	%rd22, %rd7, %rd187;
	ld.global.s16 	%r226, [%rd22+2652];
	@%p91 bra 	$L__BB1_156;
	ld.global.u16 	%rs17, [%rd7];
	shl.b16 	%rs87, %rs17, 3;
	cvt.u64.u16 	%rd188, %rs87;
	and.b64  	%rd189, %rd188, 16376;
	add.s64 	%rd190, %rd2, %rd189;
	ld.global.u64 	%rd191, [%rd190];
	and.b64  	%rd192, %rd191, %rd23;
	setp.gt.s64 	%p92, %rd192, 0;
	@%p92 bra 	$L__BB1_156;
	and.b16  	%rs88, %rs17, 2048;
	setp.eq.s16 	%p93, %rs88, 0;
	selp.b32 	%r226, %r226, %r2, %p93;
	shl.b32 	%r154, %r226, 2;
	mov.u32 	%r155, _ZZ24evaluate_showdown_kernelPflPlPsS1_fS_E12sorted_range;
	add.s32 	%r156, %r155, %r154;
	ld.shared.f32 	%f197, [%r156];
	ld.shared.f32 	%f198, [%r4];
	add.f32 	%f199, %f197, %f198;
	st.shared.f32 	[%r4], %f199;
$L__BB1_156:
	setp.gt.s32 	%p94, %r1, 120;
	@%p94 bra 	$L__BB1_159;
	ld.global.u16 	%rs18, [%rd7+2];
	shl.b16 	%rs89, %rs18, 3;
	cvt.u64.u16 	%rd193, %rs89;
	and.b64  	%rd194, %rd193, 16376;
	add.s64 	%rd195, %rd2, %rd194;
	ld.global.u64 	%rd196, [%rd195];
	and.b64  	%rd197, %rd196, %rd23;
	setp.gt.s64 	%p95, %rd197, 0;
	@%p95 bra 	$L__BB1_159;
	and.b16  	%rs90, %rs18, 2048;
	setp.eq.s16 	%p96, %rs90, 0;
	selp.b32 	%r226, %r226, %r5, %p96;
	shl.b32 	%r157, %r226, 2;
	mov.u32 	%r158, _ZZ24evaluate_showdown_kernelPflPlPsS1_fS_E12sorted_range;
	add.s32 	%r159, %r158, %r157;
	ld.shared.f32 	%f200, [%r159];
	ld.shared.f32 	%f201, [%r4+4];
	add.f32 	%f202, %f200, %f201;
	st.shared.f32 	[%r4+4], %f202;
$L__BB1_159:
	setp.gt.s32 	%p97, %r1, 120;
	@%p97 bra 	$L__BB1_162;
	ld.global.u16 	%rs19, [%rd7+4];
	shl.b16 	%rs91, %rs19, 3;
	cvt.u64.u16 	%rd198, %rs91;
	and.b64  	%rd199, %rd198, 16376;
	add.s64 	%rd200, %rd2, %rd199;
	ld.global.u64 	%rd201, [%rd200];
	and.b64  	%rd202, %rd201, %rd23;
	setp.gt.s64 	%p98, %rd202, 0;
	@%p98 bra 	$L__BB1_162;
	and.b16  	%rs92, %rs19, 2048;
	setp.eq.s16 	%p99, %rs92, 0;
	selp.b32 	%r226, %r226, %r6, %p99;
	shl.b32 	%r160, %r226, 2;
	mov.u32 	%r161, _ZZ24evaluate_showdown_kernelPflPlPsS1_fS_E12sorted_range;
	add.s32 	%r162, %r161, %r160;
	ld.shared.f32 	%f203, [%r162];
	ld.shared.f32 	%f204, [%r4+8];
	add.f32 	%f205, %f203, %f204;
	st.shared.f32 	[%r4+8], %f205;
$L__BB1_162:
	mad.lo.s32 	%r42, %r1, 11, 3;
	setp.gt.s32 	%p100, %r1, 120;
	@%p100 bra 	$L__BB1_165;
	ld.global.u16 	%rs20, [%rd7+6];
	shl.b16 	%rs93, %rs20, 3;
	cvt.u64.u16 	%rd203, %rs93;
	and.b64  	%rd204, %rd203, 16376;
	add.s64 	%rd205, %rd2, %rd204;
	ld.global.u64 	%rd206, [%rd205];
	and.b64  	%rd207, %rd206, %rd23;
	setp.gt.s64 	%p101, %rd207, 0;
	@%p101 bra 	$L__BB1_165;
	and.b16  	%rs94, %rs20, 2048;
	setp.eq.s16 	%p102, %rs94, 0;
	selp.b32 	%r226, %r226, %r42, %p102;
	shl.b32 	%r163, %r226, 2;
	mov.u32 	%r164, _ZZ24evaluate_showdown_kernelPflPlPsS1_fS_E12sorted_range;
	add.s32 	%r165, %r164, %r163;
	ld.shared.f32 	%f206, [%r165];
	ld.shared.f32 	%f207, [%r4+12];
	add.f32 	%f208, %f206, %f207;
	st.shared.f32 	[%r4+12], %f208;
$L__BB1_165:
	setp.gt.s32 	%p103, %r1, 120;
	@%p103 bra 	$L__BB1_168;
	ld.global.u16 	%rs21, [%rd7+8];
	shl.b16 	%rs95, %rs21, 3;
	cvt.u64.u16 	%rd208, %rs95;
	and.b64  	%rd209, %rd208, 16376;
	add.s64 	%rd210, %rd2, %rd209;
	ld.global.u64 	%rd211, [%rd210];
	and.b64  	%rd212, %rd211, %rd23;
	setp.gt.s64 	%p104, %rd212, 0;
	@%p104 bra 	$L__BB1_168;
	and.b16  	%rs96, %rs21, 2048;
	setp.eq.s16 	%p105, %rs96, 0;
	selp.b32 	%r226, %r226, %r8, %p105;
	shl.b32 	%r166, %r226, 2;
	mov.u32 	%r167, _ZZ24evaluate_showdown_kernelPflPlPsS1_fS_E12sorted_range;
	add.s32 	%r168, %r167, %r166;
	ld.shared.f32 	%f209, [%r168];
	ld.shared.f32 	%f210, [%r4+16];
	add.f32 	%f211, %f209, %f210;
	st.shared.f32 	[%r4+16], %f211;
$L__BB1_168:
	setp.gt.s32 	%p106, %r1, 120;
	@%p106 bra 	$L__BB1_171;
	ld.global.u16 	%rs22, [%rd7+10];
	shl.b16 	%rs97, %rs22, 3;
	cvt.u64.u16 	%rd213, %rs97;
	and.b64  	%rd214, %rd213, 16376;
	add.s64 	%rd215, %rd2, %rd214;
	ld.global.u64 	%rd216, [%rd215];
	and.b64  	%rd217, %rd216, %rd23;
	setp.gt.s64 	%p107, %rd217, 0;
	@%p107 bra 	$L__BB1_171;
	and.b16  	%rs98, %rs22, 2048;
	setp.eq.s16 	%p108, %rs98, 0;
	selp.b32 	%r226, %r226, %r9, %p108;
	shl.b32 	%r169, %r226, 2;
	mov.u32 	%r170, _ZZ24evaluate_showdown_kernelPflPlPsS1_fS_E12sorted_range;
	add.s32 	%r171, %r170, %r169;
	ld.shared.f32 	%f212, [%r171];
	ld.shared.f32 	%f213, [%r4+20];
	add.f32 	%f214, %f212, %f213;
	st.shared.f32 	[%r4+20], %f214;
$L__BB1_171:
	setp.gt.s32 	%p109, %r1, 119;
	@%p109 bra 	$L__BB1_174;
	ld.global.u16 	%rs23, [%rd7+12];
	shl.b16 	%rs99, %rs23, 3;
	cvt.u64.u16 	%rd218, %rs99;
	and.b64  	%rd219, %rd218, 16376;
	add.s64 	%rd220, %rd2, %rd219;
	ld.global.u64 	%rd221, [%rd220];
	and.b64  	%rd222, %rd221, %rd23;
	setp.gt.s64 	%p110, %rd222, 0;
	@%p110 bra 	$L__BB1_174;
	and.b16  	%rs100, %rs23, 2048;
	setp.eq.s16 	%p111, %rs100, 0;
	selp.b32 	%r226, %r226, %r10, %p111;
	shl.b32 	%r172, %r226, 2;
	mov.u32 	%r173, _ZZ24evaluate_showdown_kernelPflPlPsS1_fS_E12sorted_range;
	add.s32 	%r174, %r173, %r172;
	ld.shared.f32 	%f215, [%r174];
	ld.shared.f32 	%f216, [%r4+24];
	add.f32 	%f217, %f215, %f216;
	st.shared.f32 	[%r4+24], %f217;
$L__BB1_174:
	setp.gt.s32 	%p112, %r1, 119;
	@%p112 bra 	$L__BB1_177;
	ld.global.u16 	%rs24, [%rd7+14];
	shl.b16 	%rs101, %rs24, 3;
	cvt.u64.u16 	%rd223, %rs101;
	and.b64  	%rd224, %rd223, 16376;
	add.s64 	%rd225, %rd2, %rd224;
	ld.global.u64 	%rd226, [%rd225];
	and.b64  	%rd227, %rd226, %rd23;
	setp.gt.s64 	%p113, %rd227, 0;
	@%p113 bra 	$L__BB1_177;
	and.b16  	%rs102, %rs24, 2048;
	setp.eq.s16 	%p114, %rs102, 0;
	selp.b32 	%r226, %r226, %r11, %p114;
	shl.b32 	%r175, %r226, 2;
	mov.u32 	%r176, _ZZ24evaluate_showdown_kernelPflPlPsS1_fS_E12sorted_range;
	add.s32 	%r177, %r176, %r175;
	ld.shared.f32 	%f218, [%r177];
	ld.shared.f32 	%f219, [%r4+28];
	add.f32 	%f220, %f218, %f219;
	st.shared.f32 	[%r4+28], %f220;
$L__BB1_177:
	setp.gt.s32 	%p115, %r1, 119;
	@%p115 bra 	$L__BB1_180;
	ld.global.u16 	%rs25, [%rd7+16];
	shl.b16 	%rs103, %rs25, 3;
	cvt.u64.u16 	%rd228, %rs103;
	and.b64  	%rd229, %rd228, 16376;
	add.s64 	%rd230, %rd2, %rd229;
	ld.global.u64 	%rd231, [%rd230];
	and.b64  	%rd232, %rd231, %rd23;
	setp.gt.s64 	%p116, %rd232, 0;
	@%p116 bra 	$L__BB1_180;
	and.b16  	%rs104, %rs25, 2048;
	setp.eq.s16 	%p117, %rs104, 0;
	selp.b32 	%r226, %r226, %r12, %p117;
	shl.b32 	%r178, %r226, 2;
	mov.u32 	%r179, _ZZ24evaluate_showdown_kernelPflPlPsS1_fS_E12sorted_range;
	add.s32 	%r180, %r179, %r178;
	ld.shared.f32 	%f221, [%r180];
	ld.shared.f32 	%f222, [%r4+32];
	add.f32 	%f223, %f221, %f222;
	st.shared.f32 	[%r4+32], %f223;
$L__BB1_180:
	setp.gt.s32 	%p118, %r1, 119;
	@%p118 bra 	$L__BB1_183;
	ld.global.u16 	%rs26, [%rd7+18];
	shl.b16 	%rs105, %rs26, 3;
	cvt.u64.u16 	%rd233, %rs105;
	and.b64  	%rd234, %rd233, 16376;
	add.s64 	%rd235, %rd2, %rd234;
	ld.global.u64 	%rd236, [%rd235];
	and.b64  	%rd237, %rd236, %rd23;
	setp.gt.s64 	%p119, %rd237, 0;
	@%p119 bra 	$L__BB1_183;
	and.b16  	%rs106, %rs26, 2048;
	setp.eq.s16 	%p120, %rs106, 0;
	selp.b32 	%r226, %r226, %r13, %p120;
	shl.b32 	%r181, %r226, 2;
	mov.u32 	%r182, _ZZ24evaluate_showdown_kernelPflPlPsS1_fS_E12sorted_range;
	add.s32 	%r183, %r182, %r181;
	ld.shared.f32 	%f224, [%r183];
	ld.shared.f32 	%f225, [%r4+36];
	add.f32 	%f226, %f224, %f225;
	st.shared.f32 	[%r4+36], %f226;
$L__BB1_183:
	setp.gt.s32 	%p121, %r1, 119;
	@%p121 bra 	$L__BB1_186;
	ld.global.u16 	%rs27, [%rd7+20];
	shl.b16 	%rs107, %rs27, 3;
	cvt.u64.u16 	%rd238, %rs107;
	and.b64  	%rd239, %rd238, 16376;
	add.s64 	%rd240, %rd2, %rd239;
	ld.global.u64 	%rd241, [%rd240];
	and.b64  	%rd242, %rd241, %rd23;
	setp.gt.s64 	%p122, %rd242, 0;
	@%p122 bra 	$L__BB1_186;
	and.b16  	%rs108, %rs27, 2048;
	setp.eq.s16 	%p123, %rs108, 0;
	selp.b32 	%r184, %r226, %r14, %p123;
	shl.b32 	%r185, %r184, 2;
	mov.u32 	%r186, _ZZ24evaluate_showdown_kernelPflPlPsS1_fS_E12sorted_range;
	add.s32 	%r187, %r186, %r185;
	ld.shared.f32 	%f227, [%r187];
	ld.shared.f32 	%f228, [%r4+40];
	add.f32 	%f229, %f227, %f228;
	st.shared.f32 	[%r4+40], %f229;
$L__BB1_186:
	setp.gt.s32 	%p124, %r1, 119;
	ld.global.s16 	%r236, [%rd22+2908];
	ld.shared.f32 	%f78, [_ZZ24evaluate_showdown_kernelPflPlPsS1_fS_E12sorted_range+5304];
	@%p124 bra 	$L__BB1_189;
	ld.global.u16 	%rs28, [%rd7+20];
	shl.b16 	%rs109, %rs28, 3;
	cvt.u64.u16 	%rd243, %rs109;
	and.b64  	%rd244, %rd243, 16376;
	add.s64 	%rd245, %rd2, %rd244;
	ld.global.u64 	%rd246, [%rd245];
	and.b64  	%rd247, %rd246, %rd23;
	setp.gt.s64 	%p125, %rd247, 0;
	@%p125 bra 	$L__BB1_189;
	shl.b32 	%r188, %r236, 2;
	mov.u32 	%r189, _ZZ24evaluate_showdown_kernelPflPlPsS1_fS_E12sorted_range;
	add.s32 	%r190, %r189, %r188;
	ld.shared.f32 	%f230, [%r190];
	sub.f32 	%f231, %f78, %f230;
	ld.shared.f32 	%f232, [%r4+40];
	sub.f32 	%f233, %f232, %f231;
	st.shared.f32 	[%r4+40], %f233;
	and.b16  	%rs110, %rs28, 2048;
	setp.eq.s16 	%p126, %rs110, 0;
	selp.b32 	%r236, %r236, %r14, %p126;
$L__BB1_189:
	setp.gt.s32 	%p127, %r1, 119;
	@%p127 bra 	$L__BB1_192;
	ld.global.u16 	%rs29, [%rd7+18];
	shl.b16 	%rs111, %rs29, 3;
	cvt.u64.u16 	%rd248, %rs111;
	and.b64  	%rd249, %rd248, 16376;
	add.s64 	%rd250, %rd2, %rd249;
	ld.global.u64 	%rd251, [%rd250];
	and.b64  	%rd252, %rd251, %rd23;
	setp.gt.s64 	%p128, %rd252, 0;
	@%p128 bra 	$L__BB1_192;
	shl.b32 	%r191, %r236, 2;
	mov.u32 	%r192, _ZZ24evaluate_showdown_kernelPflPlPsS1_fS_E12sorted_range;
	add.s32 	%r193, %r192, %r191;
	ld.shared.f32 	%f234, [%r193];
	sub.f32 	%f235, %f78, %f234;
	ld.shared.f32 	%f236, [%r4+36];
	sub.f32 	%f237, %f236, %f235;
	st.shared.f32 	[%r4+36], %f237;
	and.b16  	%rs112, %rs29, 2048;
	setp.eq.s16 	%p129, %rs112, 0;
	selp.b32 	%r236, %r236, %r13, %p129;
$L__BB1_192:
	setp.gt.s32 	%p130, %r1, 119;
	@%p130 bra 	$L__BB1_195;
	ld.global.u16 	%rs30, [%rd7+16];
	shl.b16 	%rs113, %rs30, 3;
	cvt.u64.u16 	%rd253, %rs113;
	and.b64  	%rd254, %rd253, 16376;
	add.s64 	%rd255, %rd2, %rd254;
	ld.global.u64 	%rd256, [%rd255];
	and.b64  	%rd257, %rd256, %rd23;
	setp.gt.s64 	%p131, %rd257, 0;
	@%p131 bra 	$L__BB1_195;
	shl.b32 	%r194, %r236, 2;
	mov.u32 	%r195, _ZZ24evaluate_showdown_kernelPflPlPsS1_fS_E12sorted_range;
	add.s32 	%r196, %r195, %r194;
	ld.shared.f32 	%f238, [%r196];
	sub.f32 	%f239, %f78, %f238;
	ld.shared.f32 	%f240, [%r4+32];
	sub.f32 	%f241, %f240, %f239;
	st.shared.f32 	[%r4+32], %f241;
	and.b16  	%rs114, %rs30, 2048;
	setp.eq.s16 	%p132, %rs114, 0;
	selp.b32 	%r236, %r236, %r12, %p132;
$L__BB1_195:
	setp.gt.s32 	%p133, %r1, 119;
	@%p133 bra 	$L__BB1_198;
	ld.global.u16 	%rs31, [%rd7+14];
	shl.b16 	%rs115, %rs31, 3;
	cvt.u64.u16 	%rd258, %rs115;
	and.b64  	%rd259, %rd258, 16376;
	add.s64 	%rd260, %rd2, %rd259;
	ld.global.u64 	%rd261, [%rd260];
	and.b64  	%rd262, %rd261, %rd23;
	setp.gt.s64 	%p134, %rd262, 0;
	@%p134 bra 	$L__BB1_198;
	shl.b32 	%r197, %r236, 2;
	mov.u32 	%r198, _ZZ24evaluate_showdown_kernelPflPlPsS1_fS_E12sorted_range;
	add.s32 	%r199, %r198, %r197;
	ld.shared.f32 	%f242, [%r199];
	sub.f32 	%f243, %f78, %f242;
	ld.shared.f32 	%f244, [%r4+28];
	sub.f32 	%f245, %f244, %f243;
	st.shared.f32 	[%r4+28], %f245;
	and.b16  	%rs116, %rs31, 2048;
	setp.eq.s16 	%p135, %rs116, 0;
	selp.b32 	%r236, %r236, %r11, %p135;
$L__BB1_198:
	setp.gt.s32 	%p136, %r1, 119;
	@%p136 bra 	$L__BB1_201;
	ld.global.u16 	%rs32, [%rd7+12];
	shl.b16 	%rs117, %rs32, 3;
	cvt.u64.u16 	%rd263, %rs117;
	and.b64  	%rd264, %rd263, 16376;
	add.s64 	%rd265, %rd2, %rd264;
	ld.global.u64 	%rd266, [%rd265];
	and.b64  	%rd267, %rd266, %rd23;
	setp.gt.s64 	%p137, %rd267, 0;
	@%p137 bra 	$L__BB1_201;
	shl.b32 	%r200, %r236, 2;
	mov.u32 	%r201, _ZZ24evaluate_showdown_kernelPflPlPsS1_fS_E12sorted_range;
	add.s32 	%r202, %r201, %r200;
	ld.shared.f32 	%f246, [%r202];
	sub.f32 	%f247, %f78, %f246;
	ld.shared.f32 	%f248, [%r4+24];
	sub.f32 	%f249, %f248, %f247;
	st.shared.f32 	[%r4+24], %f249;
	and.b16  	%rs118, %rs32, 2048;
	setp.eq.s16 	%p138, %rs118, 0;
	selp.b32 	%r236, %r236, %r10, %p138;
$L__BB1_201:
	setp.gt.s32 	%p139, %r1, 120;
	@%p139 bra 	$L__BB1_204;
	ld.global.u16 	%rs33, [%rd7+10];
	shl.b16 	%rs119, %rs33, 3;
	cvt.u64.u16 	%rd268, %rs119;
	and.b64  	%rd269, %rd268, 16376;
	add.s64 	%rd270, %rd2, %rd269;
	ld.global.u64 	%rd271, [%rd270];
	and.b64  	%rd272, %rd271, %rd23;
	setp.gt.s64 	%p140, %rd272, 0;
	@%p140 bra 	$L__BB1_204;
	shl.b32 	%r203, %r236, 2;
	mov.u32 	%r204, _ZZ24evaluate_showdown_kernelPflPlPsS1_fS_E12sorted_range;
	add.s32 	%r205, %r204, %r203;
	ld.shared.f32 	%f250, [%r205];
	sub.f32 	%f251, %f78, %f250;
	ld.shared.f32 	%f252, [%r4+20];
	sub.f32 	%f253, %f252, %f251;
	st.shared.f32 	[%r4+20], %f253;
	and.b16  	%rs120, %rs33, 2048;
	setp.eq.s16 	%p141, %rs120, 0;
	selp.b32 	%r236, %r236, %r9, %p141;
$L__BB1_204:
	setp.gt.s32 	%p142, %r1, 120;
	@%p142 bra 	$L__BB1_207;
	ld.global.u16 	%rs34, [%rd7+8];
	shl.b16 	%rs121, %rs34, 3;
	cvt.u64.u16 	%rd273, %rs121;
	and.b64  	%rd274, %rd273, 16376;
	add.s64 	%rd275, %rd2, %rd274;
	ld.global.u64 	%rd276, [%rd275];
	and.b64  	%rd277, %rd276, %rd23;
	setp.gt.s64 	%p143, %rd277, 0;
	@%p143 bra 	$L__BB1_207;
	shl.b32 	%r206, %r236, 2;
	mov.u32 	%r207, _ZZ24evaluate_showdown_kernelPflPlPsS1_fS_E12sorted_range;
	add.s32 	%r208, %r207, %r206;
	ld.shared.f32 	%f254, [%r208];
	sub.f32 	%f255, %f78, %f254;
	ld.shared.f32 	%f256, [%r4+16];
	sub.f32 	%f257, %f256, %f255;
	st.shared.f32 	[%r4+16], %f257;
	and.b16  	%rs122, %rs34, 2048;
	setp.eq.s16 	%p144, %rs122, 0;
	selp.b32 	%r236, %r236, %r8, %p144;
$L__BB1_207:
	setp.gt.s32 	%p145, %r1, 120;
	@%p145 bra 	$L__BB1_210;
	ld.global.u16 	%rs35, [%rd7+6];
	shl.b16 	%rs123, %rs35, 3;
	cvt.u64.u16 	%rd278, %rs123;
	and.b64  	%rd279, %rd278, 16376;
	add.s64 	%rd280, %rd2, %rd279;
	ld.global.u64 	%rd281, [%rd280];
	and.b64  	%rd282, %rd281, %rd23;
	setp.gt.s64 	%p146, %rd282, 0;
	@%p146 bra 	$L__BB1_210;
	shl.b32 	%r209, %r236, 2;
	mov.u32 	%r210, _ZZ24evaluate_showdown_kernelPflPlPsS1_fS_E12sorted_range;
	add.s32 	%r211, %r210, %r209;
	ld.shared.f32 	%f258, [%r211];
	sub.f32 	%f259, %f78, %f258;
	ld.shared.f32 	%f260, [%r4+12];
	sub.f32 	%f261, %f260, %f259;
	st.shared.f32 	[%r4+12], %f261;
	and.b16  	%rs124, %rs35, 2048;
	setp.eq.s16 	%p147, %rs124, 0;
	selp.b32 	%r236, %r236, %r42, %p147;
$L__BB1_210:
	setp.gt.s32 	%p148, %r1, 120;
	@%p148 bra 	$L__BB1_213;
	ld.global.u16 	%rs36, [%rd7+4];
	shl.b16 	%rs125, %rs36, 3;
	cvt.u64.u16 	%rd283, %rs125;
	and.b64  	%rd284, %rd283, 16376;
	add.s64 	%rd285, %rd2, %rd284;
	ld.global.u64 	%rd286, [%rd285];
	and.b64  	%rd287, %rd286, %rd23;
	setp.gt.s64 	%p149, %rd287, 0;
	@%p149 bra 	$L__BB1_213;
	shl.b32 	%r212, %r236, 2;
	mov.u32 	%r213, _ZZ24evaluate_showdown_kernelPflPlPsS1_fS_E12sorted_range;
	add.s32 	%r214, %r213, %r212;
	ld.shared.f32 	%f262, [%r214];
	sub.f32 	%f263, %f78, %f262;
	ld.shared.f32 	%f264, [%r4+8];
	sub.f32 	%f265, %f264, %f263;
	st.shared.f32 	[%r4+8], %f265;
	and.b16  	%rs126, %rs36, 2048;
	setp.eq.s16 	%p150, %rs126, 0;
	selp.b32 	%r236, %r236, %r6, %p150;
$L__BB1_213:
	setp.gt.s32 	%p151, %r1, 120;
	@%p151 bra 	$L__BB1_216;
	ld.global.u16 	%rs37, [%rd7+2];
	shl.b16 	%rs127, %rs37, 3;
	cvt.u64.u16 	%rd288, %rs127;
	and.b64  	%rd289, %rd288, 16376;
	add.s64 	%rd290, %rd2, %rd289;
	ld.global.u64 	%rd291, [%rd290];
	and.b64  	%rd292, %rd291, %rd23;
	setp.gt.s64 	%p152, %rd292, 0;
	@%p152 bra 	$L__BB1_216;
	shl.b32 	%r215, %r236, 2;
	mov.u32 	%r216, _ZZ24evaluate_showdown_kernelPflPlPsS1_fS_E12sorted_range;
	add.s32 	%r217, %r216, %r215;
	ld.shared.f32 	%f266, [%r217];
	sub.f32 	%f267, %f78, %f266;
	ld.shared.f32 	%f268, [%r4+4];
	sub.f32 	%f269, %f268, %f267;
	st.shared.f32 	[%r4+4], %f269;
	and.b16  	%rs128, %rs37, 2048;
	setp.eq.s16 	%p153, %rs128, 0;
	selp.b32 	%r236, %r236, %r5, %p153;
$L__BB1_216:
	setp.gt.s32 	%p154, %r1, 120;
	@%p154 bra 	$L__BB1_219;
	ld.global.u16 	%rd293, [%rd7];
	shl.b64 	%rd294, %rd293, 3;
	and.b64  	%rd295, %rd294, 16376;
	add.s64 	%rd296, %rd2, %rd295;
	ld.global.u64 	%rd297, [%rd296];
	and.b64  	%rd298, %rd297, %rd23;
	setp.gt.s64 	%p155, %rd298, 0;
	@%p155 bra 	$L__BB1_219;
	shl.b32 	%r218, %r236, 2;
	mov.u32 	%r219, _ZZ24evaluate_showdown_kernelPflPlPsS1_fS_E12sorted_range;
	add.s32 	%r220, %r219, %r218;
	ld.shared.f32 	%f270, [%r220];
	sub.f32 	%f271, %f78, %f270;
	ld.shared.f32 	%f272, [%r4];
	sub.f32 	%f273, %f272, %f271;
	st.shared.f32 	[%r4], %f273;
$L__BB1_219:
	setp.gt.s32 	%p156, %r1, 120;
	bar.sync 	0;
	@%p156 bra 	$L__BB1_221;
	ld.shared.f32 	%f274, [%r4];
	mul.f32 	%f275, %f79, %f274;
	ld.global.u16 	%rd299, [%rd7];
	shl.b64 	%rd300, %rd299, 2;
	and.b64  	%rd301, %rd300, 8188;
	add.s64 	%rd302, %rd3, %rd301;
	st.global.f32 	[%rd302], %f275;
	ld.shared.f32 	%f276, [%r4+4];
	mul.f32 	%f277, %f79, %f276;
	ld.global.u16 	%rd303, [%rd7+2];
	shl.b64 	%rd304, %rd303, 2;
	and.b64  	%rd305, %rd304, 8188;
	add.s64 	%rd306, %rd3, %rd305;
	st.global.f32 	[%rd306], %f277;
	ld.shared.f32 	%f278, [%r4+8];
	mul.f32 	%f279, %f79, %f278;
	ld.global.u16 	%rd307, [%rd7+4];
	shl.b64 	%rd308, %rd307, 2;
	and.b64  	%rd309, %rd308, 8188;
	add.s64 	%rd310, %rd3, %rd309;
	st.global.f32 	[%rd310], %f279;
	ld.shared.f32 	%f280, [%r4+12];
	mul.f32 	%f281, %f79, %f280;
	ld.global.u16 	%rd311, [%rd7+6];
	shl.b64 	%rd312, %rd311, 2;
	and.b64  	%rd313, %rd312, 8188;
	add.s64 	%rd314, %rd3, %rd313;
	st.global.f32 	[%rd314], %f281;
	ld.shared.f32 	%f282, [%r4+16];
	mul.f32 	%f283, %f79, %f282;
	ld.global.u16 	%rd315, [%rd7+8];
	shl.b64 	%rd316, %rd315, 2;
	and.b64  	%rd317, %rd316, 8188;
	add.s64 	%rd318, %rd3, %rd317;
	st.global.f32 	[%rd318], %f283;
	ld.shared.f32 	%f284, [%r4+20];
	mul.f32 	%f285, %f79, %f284;
	ld.global.u16 	%rd319, [%rd7+10];
	shl.b64 	%rd320, %rd319, 2;
	and.b64  	%rd321, %rd320, 8188;
	add.s64 	%rd322, %rd3, %rd321;
	st.global.f32 	[%rd322], %f285;
$L__BB1_221:
	setp.gt.s32 	%p157, %r1, 119;
	@%p157 bra 	$L__BB1_223;
	ld.shared.f32 	%f286, [%r4+24];
	mul.f32 	%f287, %f79, %f286;
	ld.global.u16 	%rd323, [%rd7+12];
	shl.b64 	%rd324, %rd323, 2;
	and.b64  	%rd325, %rd324, 8188;
	add.s64 	%rd326, %rd3, %rd325;
	st.global.f32 	[%rd326], %f287;
	ld.shared.f32 	%f288, [%r4+28];
	mul.f32 	%f289, %f79, %f288;
	ld.global.u16 	%rd327, [%rd7+14];
	shl.b64 	%rd328, %rd327, 2;
	and.b64  	%rd329, %rd328, 8188;
	add.s64 	%rd330, %rd3, %rd329;
	st.global.f32 	[%rd330], %f289;
	ld.shared.f32 	%f290, [%r4+32];
	mul.f32 	%f291, %f79, %f290;
	ld.global.u16 	%rd331, [%rd7+16];
	shl.b64 	%rd332, %rd331, 2;
	and.b64  	%rd333, %rd332, 8188;
	add.s64 	%rd334, %rd3, %rd333;
	st.global.f32 	[%rd334], %f291;
	ld.shared.f32 	%f292, [%r4+36];
	mul.f32 	%f293, %f79, %f292;
	ld.global.u16 	%rd335, [%rd7+18];
	shl.b64 	%rd336, %rd335, 2;
	and.b64  	%rd337, %rd336, 8188;
	add.s64 	%rd338, %rd3, %rd337;
	st.global.f32 	[%rd338], %f293;
	ld.shared.f32 	%f294, [%r4+40];
	mul.f32 	%f295, %f79, %f294;
	ld.global.u16 	%rd339, [%rd7+20];
	shl.b64 	%rd340, %rd339, 2;
	and.b64  	%rd341, %rd340, 8188;
	add.s64 	%rd342, %rd3, %rd341;
	st.global.f32 	[%rd342], %f295;
$L__BB1_223:
	bar.sync 	0;
	ret;

}


// ===== COMPILED SASS (sm_100) =====

	.target	sm_100

	.elftype	@"ET_EXEC"


//--------------------- .note.nv.tkinfo           --------------------------
	.section	.note.nv.tkinfo,"",@"SHT_NOTE"
	.sectionflags	@"SHF_NOTE_NV_TKINFO"
	.tkinfo
        /*0018*/ 	.word	0x00000002
        /*0030*/ 	.string	""
        /*0030*/ 	.string	"ptxas"
        /*0030*/ 	.string	"Cuda compilation tools, release 13.0, V13.0.88"
        /*0030*/ 	.string	"Build cuda_13.0.r13.0/compiler.36424714_0"
        /*0030*/ 	.string	"-arch sm_100 -m 64 "



//--------------------- .note.nv.cuinfo           --------------------------
	.section	.note.nv.cuinfo,"",@"SHT_NOTE"
	.sectionflags	@"SHF_NOTE_NV_CUINFO"
        /*0018*/ 	.short	0x0002
        /*001a*/ 	.short	0x0064
        /*001c*/ 	.short	0x0082
	.zero		2


//--------------------- .nv.info                  --------------------------
	.section	.nv.info,"",@"SHT_CUDA_INFO"
	.align	4


	//----- nvinfo : EIATTR_REGCOUNT
	.align		4
        /*0000*/ 	.byte	0x04, 0x2f
        /*0002*/ 	.short	(.L_1 - .L_0)
	.align		4
.L_0:
        /*0004*/ 	.word	index@(_Z14gpu_prefix_sumPf)
        /*0008*/ 	.word	0x00000016


	//----- nvinfo : EIATTR_FRAME_SIZE
	.align		4
.L_1:
        /*000c*/ 	.byte	0x04, 0x11
        /*000e*/ 	.short	(.L_3 - .L_2)
	.align		4
.L_2:
        /*0010*/ 	.word	index@(_Z14gpu_prefix_sumPf)
        /*0014*/ 	.word	0x00000000


	//----- nvinfo : EIATTR_REGCOUNT
	.align		4
.L_3:
        /*0018*/ 	.byte	0x04, 0x2f
        /*001a*/ 	.short	(.L_5 - .L_4)
	.align		4
.L_4:
        /*001c*/ 	.word	index@(_Z24evaluate_showdown_kernelPflPlPsS1_fS_)
        /*0020*/ 	.word	0x00000026


	//----- nvinfo : EIATTR_FRAME_SIZE
	.align		4
.L_5:
        /*0024*/ 	.byte	0x04, 0x11
        /*0026*/ 	.short	(.L_7 - .L_6)
	.align		4
.L_6:
        /*0028*/ 	.word	index@(_Z24evaluate_showdown_kernelPflPlPsS1_fS_)
        /*002c*/ 	.word	0x00000000


	//----- nvinfo : EIATTR_MIN_STACK_SIZE
	.align		4
.L_7:
        /*0030*/ 	.byte	0x04, 0x12
        /*0032*/ 	.short	(.L_9 - .L_8)
	.align		4
.L_8:
        /*0034*/ 	.word	index@(_Z24evaluate_showdown_kernelPflPlPsS1_fS_)
        /*0038*/ 	.word	0x00000000


	//----- nvinfo : EIATTR_MIN_STACK_SIZE
	.align		4
.L_9:
        /*003c*/ 	.byte	0x04, 0x12
        /*003e*/ 	.short	(.L_11 - .L_10)
	.align		4
.L_10:
        /*0040*/ 	.word	index@(_Z14gpu_prefix_sumPf)
        /*0044*/ 	.word	0x00000000
.L_11:


//--------------------- .nv.compat                --------------------------
	.section	.nv.compat,"",@"SHT_CUDA_COMPAT_INFO"
	.align	4
        /*0000*/ 	.byte	0x02, 0x09, 0x00, 0x00, 0x02, 0x02, 0x01, 0x00, 0x02, 0x05, 0x05, 0x00, 0x03, 0x07, 0x01, 0x01
        /*0010*/ 	.byte	0x02, 0x03, 0x00, 0x00, 0x02, 0x06, 0x01, 0x00, 0x04, 0x0b, 0x08, 0x00, 0x09, 0x00, 0x00, 0x00
        /*0020*/ 	.byte	0x00, 0x00, 0x00, 0x00


//--------------------- .nv.info._Z24evaluate_showdown_kernelPflPlPsS1_fS_ --------------------------
	.section	.nv.info._Z24evaluate_showdown_kernelPflPlPsS1_fS_,"",@"SHT_CUDA_INFO"
	.sectionflags	@""
	.align	4


	//----- nvinfo : EIATTR_CUDA_API_VERSION
	.align		4
        /*0000*/ 	.byte	0x04, 0x37
        /*0002*/ 	.short	(.L_13 - .L_12)
.L_12:
        /*0004*/ 	.word	0x00000082


	//----- nvinfo : EIATTR_KPARAM_INFO
	.align		4
.L_13:
        /*0008*/ 	.byte	0x04, 0x17
        /*000a*/ 	.short	(.L_15 - .L_14)
.L_14:
        /*000c*/ 	.word	0x00000000
        /*0010*/ 	.short	0x0006
        /*0012*/ 	.short	0x0030
        /*0014*/ 	.byte	0x00, 0xf5, 0x21, 0x00


	//----- nvinfo : EIATTR_KPARAM_INFO
	.align		4
.L_15:
        /*0018*/ 	.byte	0x04, 0x17
        /*001a*/ 	.short	(.L_17 - .L_16)
.L_16:
        /*001c*/ 	.word	0x00000000
        /*0020*/ 	.short	0x0005
        /*0022*/ 	.short	0x0028
        /*0024*/ 	.byte	0x00, 0xf0, 0x11, 0x00


	//----- nvinfo : EIATTR_KPARAM_INFO
	.align		4
.L_17:
        /*0028*/ 	.byte	0x04, 0x17
        /*002a*/ 	.short	(.L_19 - .L_18)
.L_18:
        /*002c*/ 	.word	0x00000000
        /*0030*/ 	.short	0x0004
        /*0032*/ 	.short	0x0020
        /*0034*/ 	.byte	0x00, 0xf5, 0x21, 0x00


	//----- nvinfo : EIATTR_KPARAM_INFO
	.align		4
.L_19:
        /*0038*/ 	.byte	0x04, 0x17
        /*003a*/ 	.short	(.L_21 - .L_20)
.L_20:
        /*003c*/ 	.word	0x00000000
        /*0040*/ 	.short	0x0003
        /*0042*/ 	.short	0x0018
        /*0044*/ 	.byte	0x00, 0xf5, 0x21, 0x00


	//----- nvinfo : EIATTR_KPARAM_INFO
	.align		4
.L_21:
        /*0048*/ 	.byte	0x04, 0x17
        /*004a*/ 	.short	(.L_23 - .L_22)
.L_22:
        /*004c*/ 	.word	0x00000000
        /*0050*/ 	.short	0x0002
        /*0052*/ 	.short	0x0010
        /*0054*/ 	.byte	0x00, 0xf5, 0x21, 0x00


	//----- nvinfo : EIATTR_KPARAM_INFO
	.align		4
.L_23:
        /*0058*/ 	.byte	0x04, 0x17
        /*005a*/ 	.short	(.L_25 - .L_24)
.L_24:
        /*005c*/ 	.word	0x00000000
        /*0060*/ 	.short	0x0001
        /*0062*/ 	.short	0x0008
        /*0064*/ 	.byte	0x00, 0xf0, 0x21, 0x00


	//----- nvinfo : EIATTR_KPARAM_INFO
	.align		4
.L_25:
        /*0068*/ 	.byte	0x04, 0x17
        /*006a*/ 	.short	(.L_27 - .L_26)
.L_26:
        /*006c*/ 	.word	0x00000000
        /*0070*/ 	.short	0x0000
        /*0072*/ 	.short	0x0000
        /*0074*/ 	.byte	0x00, 0xf5, 0x21, 0x00


	//----- nvinfo : EIATTR_SPARSE_MMA_MASK
	.align		4
.L_27:
        /*0078*/ 	.byte	0x03, 0x50
        /*007a*/ 	.short	0x0000


	//----- nvinfo : EIATTR_MAXREG_COUNT
	.align		4
        /*007c*/ 	.byte	0x03, 0x1b
        /*007e*/ 	.short	0x00ff


	//----- nvinfo : EIATTR_NUM_BARRIERS
	.align		4
        /*0080*/ 	.byte	0x02, 0x4c
        /*0082*/ 	.byte	0x01
	.zero		1


	//----- nvinfo : EIATTR_MERCURY_ISA_VERSION
	.align		4
        /*0084*/ 	.byte	0x03, 0x5f
        /*0086*/ 	.short	0x0101


	//----- nvinfo : EIATTR_VRC_CTA_INIT_COUNT
	.align		4
        /*0088*/ 	.byte	0x02, 0x4a
	.zero		1
	.zero		1


	//----- nvinfo : EIATTR_EXIT_INSTR_OFFSETS
	.align		4
        /*008c*/ 	.byte	0x04, 0x1c
        /*008e*/ 	.short	(.L_29 - .L_28)


	//   ....[0]....
.L_28:
        /*0090*/ 	.word	0x000065f0


	//----- nvinfo : EIATTR_CRS_STACK_SIZE
	.align		4
.L_29:
        /*0094*/ 	.byte	0x04, 0x1e
        /*0096*/ 	.short	(.L_31 - .L_30)
.L_30:
        /*0098*/ 	.word	0x00000000


	//----- nvinfo : EIATTR_CBANK_PARAM_SIZE
	.align		4
.L_31:
        /*009c*/ 	.byte	0x03, 0x19
        /*009e*/ 	.short	0x0038


	//----- nvinfo : EIATTR_PARAM_CBANK
	.align		4
        /*00a0*/ 	.byte	0x04, 0x0a
        /*00a2*/ 	.short	(.L_33 - .L_32)
	.align		4
.L_32:
        /*00a4*/ 	.word	index@(.nv.constant0._Z24evaluate_showdown_kernelPflPlPsS1_fS_)
        /*00a8*/ 	.short	0x0380
        /*00aa*/ 	.short	0x0038


	//----- nvinfo : EIATTR_SW_WAR
	.align		4
.L_33:
        /*00ac*/ 	.byte	0x04, 0x36
        /*00ae*/ 	.short	(.L_35 - .L_34)
.L_34:
        /*00b0*/ 	.word	0x00000008
.L_35:


//--------------------- .nv.info._Z14gpu_prefix_sumPf --------------------------
	.section	.nv.info._Z14gpu_prefix_sumPf,"",@"SHT_CUDA_INFO"
	.sectionflags	@""
	.align	4


	//----- nvinfo : EIATTR_CUDA_API_VERSION
	.align		4
        /*0000*/ 	.byte	0x04, 0x37
        /*0002*/ 	.short	(.L_37 - .L_36)
.L_36:
        /*0004*/ 	.word	0x00000082


	//----- nvinfo : EIATTR_KPARAM_INFO
	.align		4
.L_37:
        /*0008*/ 	.byte	0x04, 0x17
        /*000a*/ 	.short	(.L_39 - .L_38)
.L_38:
        /*000c*/ 	.word	0x00000000
        /*0010*/ 	.short	0x0000
        /*0012*/ 	.short	0x0000
        /*0014*/ 	.byte	0x00, 0xf5, 0x21, 0x00


	//----- nvinfo : EIATTR_SPARSE_MMA_MASK
	.align		4
.L_39:
        /*0018*/ 	.byte	0x03, 0x50
        /*001a*/ 	.short	0x0000


	//----- nvinfo : EIATTR_MAXREG_COUNT
	.align		4
        /*001c*/ 	.byte	0x03, 0x1b
        /*001e*/ 	.short	0x00ff


	//----- nvinfo : EIATTR_NUM_BARRIERS
	.align		4
        /*0020*/ 	.byte	0x02, 0x4c
        /*0022*/ 	.byte	0x01
	.zero		1


	//----- nvinfo : EIATTR_MERCURY_ISA_VERSION
	.align		4
        /*0024*/ 	.byte	0x03, 0x5f
        /*0026*/ 	.short	0x0101


	//----- nvinfo : EIATTR_VRC_CTA_INIT_COUNT
	.align		4
        /*0028*/ 	.byte	0x02, 0x4a
	.zero		1
	.zero		1


	//----- nvinfo : EIATTR_EXIT_INSTR_OFFSETS
	.align		4
        /*002c*/ 	.byte	0x04, 0x1c
        /*002e*/ 	.short	(.L_41 - .L_40)


	//   ....[0]....
.L_40:
        /*0030*/ 	.word	0x00000e00


	//   ....[1]....
        /*0034*/ 	.word	0x00000e20


	//----- nvinfo : EIATTR_CRS_STACK_SIZE
	.align		4
.L_41:
        /*0038*/ 	.byte	0x04, 0x1e
        /*003a*/ 	.short	(.L_43 - .L_42)
.L_42:
        /*003c*/ 	.word	0x00000000


	//----- nvinfo : EIATTR_CBANK_PARAM_SIZE
	.align		4
.L_43:
        /*0040*/ 	.byte	0x03, 0x19
        /*0042*/ 	.short	0x0008


	//----- nvinfo : EIATTR_PARAM_CBANK
	.align		4
        /*0044*/ 	.byte	0x04, 0x0a
        /*0046*/ 	.short	(.L_45 - .L_44)
	.align		4
.L_44:
        /*0048*/ 	.word	index@(.nv.constant0._Z14gpu_prefix_sumPf)
        /*004c*/ 	.short	0x0380
        /*004e*/ 	.short	0x0008


	//----- nvinfo : EIATTR_SW_WAR
	.align		4
.L_45:
        /*0050*/ 	.byte	0x04, 0x36
        /*0052*/ 	.short	(.L_47 - .L_46)
.L_46:
        /*0054*/ 	.word	0x00000008
.L_47:


//--------------------- .nv.callgraph             --------------------------
	.section	.nv.callgraph,"",@"SHT_CUDA_CALLGRAPH"
	.align	4
	.sectionentsize	8
	.align		4
        /*0000*/ 	.word	0x00000000
	.align		4
        /*0004*/ 	.word	0xffffffff
	.align		4
        /*0008*/ 	.word	0x00000000
	.align		4
        /*000c*/ 	.word	0xfffffffe
	.align		4
        /*0010*/ 	.word	0x00000000
	.align		4
        /*0014*/ 	.word	0xfffffffd
	.align		4
        /*0018*/ 	.word	0x00000000
	.align		4
        /*001c*/ 	.word	0xfffffffc


//--------------------- .text._Z24evaluate_showdown_kernelPflPlPsS1_fS_ --------------------------
	.section	.text._Z24evaluate_showdown_kernelPflPlPsS1_fS_,"ax",@progbits
	.align	128
        .global         _Z24evaluate_showdown_kernelPflPlPsS1_fS_
        .type           _Z24evaluate_showdown_kernelPflPlPsS1_fS_,@function
        .size           _Z24evaluate_showdown_kernelPflPlPsS1_fS_,(.L_x_167 - _Z24evaluate_showdown_kernelPflPlPsS1_fS_)
        .other          _Z24evaluate_showdown_kernelPflPlPsS1_fS_,@"STO_CUDA_ENTRY STV_DEFAULT"
_Z24evaluate_showdown_kernelPflPlPsS1_fS_:
.text._Z24evaluate_showdown_kernelPflPlPsS1_fS_:
[----:B------:R-:W-:Y:S01]  /*0000*/  LDC R1, c[0x0][0x37c] ;  /* 0x0000df00ff017b82 */ /* 0x000fe20000000800 */
[----:B------:R-:W0:Y:S07]  /*0010*/  S2R R3, SR_TID.X ;  /* 0x0000000000037919 */ /* 0x000e2e0000002100 */
[----:B------:R-:W0:Y:S01]  /*0020*/  S2UR UR4, SR_CTAID.X ;  /* 0x00000000000479c3 */ /* 0x000e220000002500 */
[----:B------:R-:W-:Y:S01]  /*0030*/  MOV R17, 0x400 ;  /* 0x0000040000117802 */ /* 0x000fe20000000f00 */
[----:B------:R-:W-:Y:S01]  /*0040*/  BSSY.RECONVERGENT B0, `(.L_x_0) ;  /* 0x000002a000007945 */ /* 0x000fe20003800200 */
[----:B------:R-:W1:Y:S03]  /*0050*/  S2R R16, SR_CgaCtaId ;  /* 0x0000000000107919 */ /* 0x000e660000008800 */
[----:B------:R-:W-:-:S02]  /*0060*/  VIADD R5, R17, 0x16bc ;  /* 0x000016bc11057836 */ /* 0x000fc40000000000 */
[----:B------:R-:W0:Y:S08]  /*0070*/  LDC R0, c[0x0][0x360] ;  /* 0x0000d800ff007b82 */ /* 0x000e300000000800 */
[----:B------:R-:W2:Y:S08]  /*0080*/  LDC.64 R14, c[0x0][0x3b0] ;  /* 0x0000ec00ff0e7b82 */ /* 0x000eb00000000a00 */
[----:B------:R-:W3:Y:S01]  /*0090*/  LDC.64 R12, c[0x0][0x398] ;  /* 0x0000e600ff0c7b82 */ /* 0x000ee20000000a00 */
[----:B0-----:R-:W-:Y:S01]  /*00a0*/  IMAD R0, R0, UR4, R3 ;  /* 0x0000000400007c24 */ /* 0x001fe2000f8e0203 */
[----:B------:R-:W0:Y:S01]  /*00b0*/  LDCU.64 UR4, c[0x0][0x358] ;  /* 0x00006b00ff0477ac */ /* 0x000e220008000a00 */
[----:B------:R-:W-:Y:S01]  /*00c0*/  VIADD R3, R17, 0x200 ;  /* 0x0000020011037836 */ /* 0x000fe20000000000 */
[----:B-1----:R-:W-:Y:S01]  /*00d0*/  LEA R5, R16, R5, 0x18 ;  /* 0x0000000510057211 */ /* 0x002fe200078ec0ff */
[C---:B------:R-:W-:Y:S01]  /*00e0*/  IMAD R2, R0.reuse, 0xb, RZ ;  /* 0x0000000b00027824 */ /* 0x040fe200078e02ff */
[----:B------:R-:W-:-:S02]  /*00f0*/  ISETP.GT.AND P0, PT, R0, 0x78, PT ;  /* 0x000000780000780c */ /* 0x000fc40003f04270 */
[----:B------:R-:W-:Y:S01]  /*0100*/  LEA R3, R16, R3, 0x18 ;  /* 0x0000000310037211 */ /* 0x000fe200078ec0ff */
[----:B--2---:R-:W-:Y:S01]  /*0110*/  IMAD.WIDE R14, R2, 0x4, R14 ;  /* 0x00000004020e7825 */ /* 0x004fe200078e020e */
[----:B------:R-:W-:-:S03]  /*0120*/  ISETP.GE.AND P1, PT, R0, 0x79, PT ;  /* 0x000000790000780c */ /* 0x000fc60003f26270 */
[C---:B------:R-:W-:Y:S02]  /*0130*/  IMAD R18, R0.reuse, 0x2c, R3 ;  /* 0x0000002c00127824 */ /* 0x040fe400078e0203 */
[----:B------:R-:W-:Y:S02]  /*0140*/  IMAD R3, R0, 0x2c, R5 ;  /* 0x0000002c00037824 */ /* 0x000fe400078e0205 */
[----:B---3--:R-:W-:Y:S02]  /*0150*/  IMAD.WIDE R12, R2, 0x2, R12 ;  /* 0x00000002020c7825 */ /* 0x008fe400078e020c */
[----:B------:R-:W-:Y:S05]  /*0160*/  @P0 BRA `(.L_x_1) ;  /* 0x00000000005c0947 */ /* 0x000fea0003800000 */
[----:B0-----:R1:W-:Y:S01]  /*0170*/  STG.E desc[UR4][R14.64], RZ ;  /* 0x000000ff0e007986 */ /* 0x0013e2000c101904 */
[----:B------:R-:W0:Y:S03]  /*0180*/  LDCU.64 UR6, c[0x0][0x390] ;  /* 0x00007200ff0677ac */ /* 0x000e260008000a00 */
[----:B------:R-:W2:Y:S02]  /*0190*/  LDG.E.U16 R6, desc[UR4][R12.64] ;  /* 0x000000040c067981 */ /* 0x000ea4000c1e1500 */
[----:B--2---:R-:W-:-:S05]  /*01a0*/  IMAD.SHL.U32 R4, R6, 0x8, RZ ;  /* 0x0000000806047824 */ /* 0x004fca00078e00ff */
[----:B------:R-:W-:-:S04]  /*01b0*/  LOP3.LUT R4, R4, 0x3ff8, RZ, 0xc0, !PT ;  /* 0x00003ff804047812 */ /* 0x000fc800078ec0ff */
[----:B0-----:R-:W-:-:S05]  /*01c0*/  IADD3 R4, P0, PT, R4, UR6, RZ ;  /* 0x0000000604047c10 */ /* 0x001fca000ff1e0ff */
[----:B------:R-:W-:Y:S01]  /*01d0*/  IMAD.X R5, RZ, RZ, UR7, P0 ;  /* 0x00000007ff057e24 */ /* 0x000fe200080e06ff */
[----:B------:R-:W0:Y:S05]  /*01e0*/  LDCU.64 UR6, c[0x0][0x388] ;  /* 0x00007100ff0677ac */ /* 0x000e2a0008000a00 */
[----:B------:R-:W0:Y:S04]  /*01f0*/  LDG.E.64 R4, desc[UR4][R4.64] ;  /* 0x0000000404047981 */ /* 0x000e28000c1e1b00 */
[----:B------:R1:W-:Y:S04]  /*0200*/  STS [R18], RZ ;  /* 0x000000ff12007388 */ /* 0x0003e80000000800 */
[----:B------:R1:W-:Y:S01]  /*0210*/  STS [R3], RZ ;  /* 0x000000ff03007388 */ /* 0x0003e20000000800 */
[----:B0-----:R-:W-:-:S02]  /*0220*/  LOP3.LUT R7, R4, UR6, RZ, 0xc0, !PT ;  /* 0x0000000604077c12 */ /* 0x001fc4000f8ec0ff */
[----:B------:R-:W-:Y:S02]  /*0230*/  LOP3.LUT R8, R5, UR7, RZ, 0xc0, !PT ;  /* 0x0000000705087c12 */ /* 0x000fe4000f8ec0ff */
[----:B------:R-:W-:-:S04]  /*0240*/  ISETP.GT.U32.AND P0, PT, R7, RZ, PT ;  /* 0x000000ff0700720c */ /* 0x000fc80003f04070 */
[----:B------:R-:W-:-:S13]  /*0250*/  ISETP.GT.AND.EX P0, PT, R8, RZ, PT, P0 ;  /* 0x000000ff0800720c */ /* 0x000fda0003f04300 */
[----:B-1----:R-:W-:Y:S05]  /*0260*/  @P0 BRA `(.L_x_1) ;  /* 0x00000000001c0947 */ /* 0x002fea0003800000 */
[----:B------:R-:W0:Y:S01]  /*0270*/  LDCU.64 UR6, c[0x0][0x380] ;  /* 0x00007000ff0677ac */ /* 0x000e220008000a00 */
[----:B------:R-:W-:-:S05]  /*0280*/  IMAD.SHL.U32 R4, R6, 0x4, RZ ;  /* 0x0000000406047824 */ /* 0x000fca00078e00ff */
[----:B------:R-:W-:-:S04]  /*0290*/  LOP3.LUT R4, R4, 0x1ffc, RZ, 0xe2, !PT ;  /* 0x00001ffc04047812 */ /* 0x000fc800078ee2ff */
[----:B0-----:R-:W-:-:S05]  /*02a0*/  IADD3 R4, P0, PT, R4, UR6, RZ ;  /* 0x0000000604047c10 */ /* 0x001fca000ff1e0ff */
[----:B------:R-:W-:-:S06]  /*02b0*/  IMAD.X R5, RZ, RZ, UR7, P0 ;  /* 0x00000007ff057e24 */ /* 0x000fcc00080e06ff */
[----:B------:R-:W2:Y:S04]  /*02c0*/  LDG.E R5, desc[UR4][R4.64] ;  /* 0x0000000404057981 */ /* 0x000ea8000c1e1900 */
[----:B--2---:R1:W-:Y:S02]  /*02d0*/  STS [R18], R5 ;  /* 0x0000000512007388 */ /* 0x0043e40000000800 */
.L_x_1:
[----:B0-----:R-:W-:Y:S05]  /*02e0*/  BSYNC.RECONVERGENT B0 ;  /* 0x0000000000007941 */ /* 0x001fea0003800200 */
.L_x_0:
[----:B------:R-:W-:Y:S01]  /*02f0*/  BSSY.RECONVERGENT B0, `(.L_x_2) ;  /* 0x000001f000007945 */ /* 0x000fe20003800200 */
[----:B-1----:R-:W-:-:S03]  /*0300*/  VIADD R5, R2, 0x1 ;  /* 0x0000000102057836 */ /* 0x002fc60000000000 */
[----:B------:R-:W-:Y:S05]  /*0310*/  @!P1 BRA `(.L_x_3) ;  /* 0x0000000000149947 */ /* 0x000fea0003800000 */
[----:B------:R-:W-:-:S13]  /*0320*/  ISETP.NE.AND P0, PT, R5, 0x52e, PT ;  /* 0x0000052e0500780c */ /* 0x000fda0003f05270 */
[----:B------:R-:W-:Y:S05]  /*0330*/  @P0 BRA `(.L_x_4) ;  /* 0x0000000000680947 */ /* 0x000fea0003800000 */
[----:B------:R-:W-:-:S05]  /*0340*/  LEA R4, R16, R17, 0x18 ;  /* 0x0000001110047211 */ /* 0x000fca00078ec0ff */
[----:B------:R1:W-:Y:S01]  /*0350*/  STS [R4+0x16b8], RZ ;  /* 0x0016b8ff04007388 */ /* 0x0003e20000000800 */
[----:B------:R-:W-:Y:S05]  /*0360*/  BRA `(.L_x_4) ;  /* 0x00000000005c7947 */ /* 0x000fea0003800000 */
.L_x_3:
[----:B------:R0:W-:Y:S01]  /*0370*/  STG.E desc[UR4][R14.64+0x4], RZ ;  /* 0x000004ff0e007986 */ /* 0x0001e2000c101904 */
[----:B------:R-:W1:Y:S03]  /*0380*/  LDCU.64 UR6, c[0x0][0x390] ;  /* 0x00007200ff0677ac */ /* 0x000e660008000a00 */
[----:B------:R-:W2:Y:S02]  /*0390*/  LDG.E.U16 R4, desc[UR4][R12.64+0x2] ;  /* 0x000002040c047981 */ /* 0x000ea4000c1e1500 */
[----:B--2---:R-:W-:-:S05]  /*03a0*/  IMAD.SHL.U32 R6, R4, 0x8, RZ ;  /* 0x0000000804067824 */ /* 0x004fca00078e00ff */
[----:B------:R-:W-:-:S04]  /*03b0*/  LOP3.LUT R6, R6, 0x3ff8, RZ, 0xc0, !PT ;  /* 0x00003ff806067812 */ /* 0x000fc800078ec0ff */
[----:B-1----:R-:W-:-:S05]  /*03c0*/  IADD3 R6, P0, PT, R6, UR6, RZ ;  /* 0x0000000606067c10 */ /* 0x002fca000ff1e0ff */
[----:B------:R-:W-:Y:S01]  /*03d0*/  IMAD.X R7, RZ, RZ, UR7, P0 ;  /* 0x00000007ff077e24 */ /* 0x000fe200080e06ff */
[----:B------:R-:W1:Y:S05]  /*03e0*/  LDCU.64 UR6, c[0x0][0x388] ;  /* 0x00007100ff0677ac */ /* 0x000e6a0008000a00 */
[----:B------:R-:W1:Y:S04]  /*03f0*/  LDG.E.64 R6, desc[UR4][R6.64] ;  /* 0x0000000406067981 */ /* 0x000e68000c1e1b00 */
[----:B------:R0:W-:Y:S04]  /*0400*/  STS [R18+0x4], RZ ;  /* 0x000004ff12007388 */ /* 0x0001e80000000800 */
[----:B------:R0:W-:Y:S01]  /*0410*/  STS [R3+0x4], RZ ;  /* 0x000004ff03007388 */ /* 0x0001e20000000800 */
[----:B-1----:R-:W-:-:S02]  /*0420*/  LOP3.LUT R8, R6, UR6, RZ, 0xc0, !PT ;  /* 0x0000000606087c12 */ /* 0x002fc4000f8ec0ff */
[----:B------:R-:W-:Y:S02]  /*0430*/  LOP3.LUT R9, R7, UR7, RZ, 0xc0, !PT ;  /* 0x0000000707097c12 */ /* 0x000fe4000f8ec0ff */
[----:B------:R-:W-:-:S04]  /*0440*/  ISETP.GT.U32.AND P0, PT, R8, RZ, PT ;  /* 0x000000ff0800720c */ /* 0x000fc80003f04070 */
[----:B------:R-:W-:-:S13]  /*0450*/  ISETP.GT.AND.EX P0, PT, R9, RZ, PT, P0 ;  /* 0x000000ff0900720c */ /* 0x000fda0003f04300 */
[----:B0-----:R-:W-:Y:S05]  /*0460*/  @P0 BRA `(.L_x_4) ;  /* 0x00000000001c0947 */ /* 0x001fea0003800000 */
[----:B------:R-:W0:Y:S01]  /*0470*/  LDCU.64 UR6, c[0x0][0x380] ;  /* 0x00007000ff0677ac */ /* 0x000e220008000a00 */
[----:B------:R-:W-:-:S05]  /*0480*/  IMAD.SHL.U32 R6, R4, 0x4, RZ ;  /* 0x0000000404067824 */ /* 0x000fca00078e00ff */
[----:B------:R-:W-:-:S04]  /*0490*/  LOP3.LUT R6, R6, 0x1ffc, RZ, 0xe2, !PT ;  /* 0x00001ffc06067812 */ /* 0x000fc800078ee2ff */
[----:B0-----:R-:W-:-:S05]  /*04a0*/  IADD3 R6, P0, PT, R6, UR6, RZ ;  /* 0x0000000606067c10 */ /* 0x001fca000ff1e0ff */
[----:B------:R-:W-:-:S06]  /*04b0*/  IMAD.X R7, RZ, RZ, UR7, P0 ;  /* 0x00000007ff077e24 */ /* 0x000fcc00080e06ff */
[----:B------:R-:W2:Y:S04]  /*04c0*/  LDG.E R7, desc[UR4][R6.64] ;  /* 0x0000000406077981 */ /* 0x000ea8000c1e1900 */
[----:B--2---:R0:W-:Y:S02]  /*04d0*/  STS [R18+0x4], R7 ;  /* 0x0000040712007388 */ /* 0x0041e40000000800 */
.L_x_4:
[----:B------:R-:W-:Y:S05]  /*04e0*/  BSYNC.RECONVERGENT B0 ;  /* 0x0000000000007941 */ /* 0x000fea0003800200 */
.L_x_2:
        /* <DEDUP_REMOVED lines=8> */
.L_x_6:
[----:B------:R2:W-:Y:S01]  /*0570*/  STG.E desc[UR4][R14.64+0x8], RZ ;  /* 0x000008ff0e007986 */ /* 0x0005e2000c101904 */
[----:B------:R-:W1:Y:S03]  /*0580*/  LDCU.64 UR6, c[0x0][0x390] ;  /* 0x00007200ff0677ac */ /* 0x000e660008000a00 */
[----:B------:R-:W3:Y:S02]  /*0590*/  LDG.E.U16 R8, desc[UR4][R12.64+0x4] ;  /* 0x000004040c087981 */ /* 0x000ee4000c1e1500 */
[----:B---3--:R-:W-:-:S05]  /*05a0*/  IMAD.SHL.U32 R6, R8, 0x8, RZ ;  /* 0x0000000808067824 */ /* 0x008fca00078e00ff */
[----:B------:R-:W-:-:S04]  /*05b0*/  LOP3.LUT R6, R6, 0x3ff8, RZ, 0xc0, !PT ;  /* 0x00003ff806067812 */ /* 0x000fc800078ec0ff */
[----:B-1----:R-:W-:-:S05]  /*05c0*/  IADD3 R6, P0, PT, R6, UR6, RZ ;  /* 0x0000000606067c10 */ /* 0x002fca000ff1e0ff */
[----:B0-----:R-:W-:Y:S01]  /*05d0*/  IMAD.X R7, RZ, RZ, UR7, P0 ;  /* 0x00000007ff077e24 */ /* 0x001fe200080e06ff */
[----:B------:R-:W0:Y:S05]  /*05e0*/  LDCU.64 UR6, c[0x0][0x388] ;  /* 0x00007100ff0677ac */ /* 0x000e2a0008000a00 */
[----:B------:R-:W0:Y:S04]  /*05f0*/  LDG.E.64 R6, desc[UR4][R6.64] ;  /* 0x0000000406067981 */ /* 0x000e28000c1e1b00 */
[----:B------:R2:W-:Y:S04]  /*0600*/  STS [R18+0x8], RZ ;  /* 0x000008ff12007388 */ /* 0x0005e80000000800 */
[----:B------:R2:W-:Y:S01]  /*0610*/  STS [R3+0x8], RZ ;  /* 0x000008ff03007388 */ /* 0x0005e20000000800 */
[----:B0-----:R-:W-:-:S02]  /*0620*/  LOP3.LUT R9, R6, UR6, RZ, 0xc0, !PT ;  /* 0x0000000606097c12 */ /* 0x001fc4000f8ec0ff */
[----:B------:R-:W-:Y:S02]  /*0630*/  LOP3.LUT R10, R7, UR7, RZ, 0xc0, !PT ;  /* 0x00000007070a7c12 */ /* 0x000fe4000f8ec0ff */
[----:B------:R-:W-:-:S04]  /*0640*/  ISETP.GT.U32.AND P0, PT, R9, RZ, PT ;  /* 0x000000ff0900720c */ /* 0x000fc80003f04070 */
[----:B------:R-:W-:-:S13]  /*0650*/  ISETP.GT.AND.EX P0, PT, R10, RZ, PT, P0 ;  /* 0x000000ff0a00720c */ /* 0x000fda0003f04300 */
[----:B--2---:R-:W-:Y:S05]  /*0660*/  @P0 BRA `(.L_x_7) ;  /* 0x00000000001c0947 */ /* 0x004fea0003800000 */
[----:B------:R-:W0:Y:S01]  /*0670*/  LDCU.64 UR6, c[0x0][0x380] ;  /* 0x00007000ff0677ac */ /* 0x000e220008000a00 */
[----:B------:R-:W-:-:S05]  /*0680*/  IMAD.SHL.U32 R6, R8, 0x4, RZ ;  /* 0x0000000408067824 */ /* 0x000fca00078e00ff */
[----:B------:R-:W-:-:S04]  /*0690*/  LOP3.LUT R6, R6, 0x1ffc, RZ, 0xe2, !PT ;  /* 0x00001ffc06067812 */ /* 0x000fc800078ee2ff */
[----:B0-----:R-:W-:-:S05]  /*06a0*/  IADD3 R6, P0, PT, R6, UR6, RZ ;  /* 0x0000000606067c10 */ /* 0x001fca000ff1e0ff */
[----:B------:R-:W-:-:S06]  /*06b0*/  IMAD.X R7, RZ, RZ, UR7, P0 ;  /* 0x00000007ff077e24 */ /* 0x000fcc00080e06ff */
[----:B------:R-:W2:Y:S04]  /*06c0*/  LDG.E R7, desc[UR4][R6.64] ;  /* 0x0000000406077981 */ /* 0x000ea8000c1e1900 */
[----:B--2---:R2:W-:Y:S02]  /*06d0*/  STS [R18+0x8], R7 ;  /* 0x0000080712007388 */ /* 0x0045e40000000800 */
.L_x_7:
[----:B------:R-:W-:Y:S05]  /*06e0*/  BSYNC.RECONVERGENT B0 ;  /* 0x0000000000007941 */ /* 0x000fea0003800200 */
.L_x_5:
[----:B------:R-:W-:Y:S04]  /*06f0*/  BSSY.RECONVERGENT B0, `(.L_x_8) ;  /* 0x000001f000007945 */ /* 0x000fe80003800200 */
[----:B------:R-:W-:Y:S05]  /*0700*/  @!P1 BRA `(.L_x_9) ;  /* 0x0000000000189947 */ /* 0x000fea0003800000 */
[----:B-1----:R-:W-:-:S05]  /*0710*/  VIADD R6, R2, 0x3 ;  /* 0x0000000302067836 */ /* 0x002fca0000000000 */
[----:B------:R-:W-:-:S13]  /*0720*/  ISETP.NE.AND P0, PT, R6, 0x52e, PT ;  /* 0x0000052e0600780c */ /* 0x000fda0003f05270 */
[----:B------:R-:W-:Y:S05]  /*0730*/  @P0 BRA `(.L_x_10) ;  /* 0x0000000000680947 */ /* 0x000fea0003800000 */
[----:B------:R-:W-:-:S05]  /*0740*/  LEA R6, R16, R17, 0x18 ;  /* 0x0000001110067211 */ /* 0x000fca00078ec0ff */
[----:B------:R1:W-:Y:S01]  /*0750*/  STS [R6+0x16b8], RZ ;  /* 0x0016b8ff06007388 */ /* 0x0003e20000000800 */
[----:B------:R-:W-:Y:S05]  /*0760*/  BRA `(.L_x_10) ;  /* 0x00000000005c7947 */ /* 0x000fea0003800000 */
.L_x_9:
[----:B------:R3:W-:Y:S01]  /*0770*/  STG.E desc[UR4][R14.64+0xc], RZ ;  /* 0x00000cff0e007986 */ /* 0x0007e2000c101904 */
[----:B------:R-:W4:Y:S03]  /*0780*/  LDCU.64 UR6, c[0x0][0x390] ;  /* 0x00007200ff0677ac */ /* 0x000f260008000a00 */
[----:B------:R-:W1:Y:S02]  /*0790*/  LDG.E.U16 R8, desc[UR4][R12.64+0x6] ;  /* 0x000006040c087981 */ /* 0x000e64000c1e1500 */
[----:B-1----:R-:W-:-:S05]  /*07a0*/  IMAD.SHL.U32 R6, R8, 0x8, RZ ;  /* 0x0000000808067824 */ /* 0x002fca00078e00ff */
[----:B------:R-:W-:-:S04]  /*07b0*/  LOP3.LUT R6, R6, 0x3ff8, RZ, 0xc0, !PT ;  /* 0x00003ff806067812 */ /* 0x000fc800078ec0ff */
[----:B----4-:R-:W-:-:S05]  /*07c0*/  IADD3 R6, P0, PT, R6, UR6, RZ ;  /* 0x0000000606067c10 */ /* 0x010fca000ff1e0ff */
[----:B0-2---:R-:W-:Y:S01]  /*07d0*/  IMAD.X R7, RZ, RZ, UR7, P0 ;  /* 0x00000007ff077e24 */ /* 0x005fe200080e06ff */
        /* <DEDUP_REMOVED lines=8> */
[----:B---3--:R-:W-:Y:S05]  /*0860*/  @P0 BRA `(.L_x_10) ;  /* 0x00000000001c0947 */ /* 0x008fea0003800000 */
[----:B------:R-:W0:Y:S01]  /*0870*/  LDCU.64 UR6, c[0x0][0x380] ;  /* 0x00007000ff0677ac */ /* 0x000e220008000a00 */
[----:B------:R-:W-:-:S05]  /*0880*/  IMAD.SHL.U32 R6, R8, 0x4, RZ ;  /* 0x0000000408067824 */ /* 0x000fca00078e00ff */
[----:B------:R-:W-:-:S04]  /*0890*/  LOP3.LUT R6, R6, 0x1ffc, RZ, 0xe2, !PT ;  /* 0x00001ffc06067812 */ /* 0x000fc800078ee2ff */
[----:B0-----:R-:W-:-:S05]  /*08a0*/  IADD3 R6, P0, PT, R6, UR6, RZ ;  /* 0x0000000606067c10 */ /* 0x001fca000ff1e0ff */
[----:B------:R-:W-:-:S06]  /*08b0*/  IMAD.X R7, RZ, RZ, UR7, P0 ;  /* 0x00000007ff077e24 */ /* 0x000fcc00080e06ff */
[----:B------:R-:W2:Y:S04]  /*08c0*/  LDG.E R7, desc[UR4][R6.64] ;  /* 0x0000000406077981 */ /* 0x000ea8000c1e1900 */
[----:B--2---:R0:W-:Y:S02]  /*08d0*/  STS [R18+0xc], R7 ;  /* 0x00000c0712007388 */ /* 0x0041e40000000800 */
.L_x_10:
[----:B------:R-:W-:Y:S05]  /*08e0*/  BSYNC.RECONVERGENT B0 ;  /* 0x0000000000007941 */ /* 0x000fea0003800200 */
.L_x_8:
[----:B------:R-:W-:Y:S01]  /*08f0*/  BSSY.RECONVERGENT B0, `(.L_x_11) ;  /* 0x000001f000007945 */ /* 0x000fe20003800200 */
[----:B-1----:R-:W-:-:S03]  /*0900*/  VIADD R6, R2, 0x4 ;  /* 0x0000000402067836 */ /* 0x002fc60000000000 */
[----:B------:R-:W-:Y:S05]  /*0910*/  @!P1 BRA `(.L_x_12) ;  /* 0x0000000000149947 */ /* 0x000fea0003800000 */
[----:B------:R-:W-:-:S13]  /*0920*/  ISETP.NE.AND P0, PT, R6, 0x52e, PT ;  /* 0x0000052e0600780c */ /* 0x000fda0003f05270 */
[----:B------:R-:W-:Y:S05]  /*0930*/  @P0 BRA `(.L_x_13) ;  /* 0x0000000000680947 */ /* 0x000fea0003800000 */
[----:B0-2---:R-:W-:-:S05]  /*0940*/  LEA R7, R16, R17, 0x18 ;  /* 0x0000001110077211 */ /* 0x005fca00078ec0ff */
[----:B------:R1:W-:Y:S01]  /*0950*/  STS [R7+0x16b8], RZ ;  /* 0x0016b8ff07007388 */ /* 0x0003e20000000800 */
[----:B------:R-:W-:Y:S05]  /*0960*/  BRA `(.L_x_13) ;  /* 0x00000000005c7947 */ /* 0x000fea0003800000 */
.L_x_12:
[----:B------:R1:W-:Y:S01]  /*0970*/  STG.E desc[UR4][R14.64+0x10], RZ ;  /* 0x000010ff0e007986 */ /* 0x0003e2000c101904 */
[----:B------:R-:W3:Y:S03]  /*0980*/  LDCU.64 UR6, c[0x0][0x390] ;  /* 0x00007200ff0677ac */ /* 0x000ee60008000a00 */
[----:B0-2---:R-:W2:Y:S02]  /*0990*/  LDG.E.U16 R7, desc[UR4][R12.64+0x8] ;  /* 0x000008040c077981 */ /* 0x005ea4000c1e1500 */
[----:B--2---:R-:W-:-:S05]  /*09a0*/  IMAD.SHL.U32 R8, R7, 0x8, RZ ;  /* 0x0000000807087824 */ /* 0x004fca00078e00ff */
[----:B------:R-:W-:-:S04]  /*09b0*/  LOP3.LUT R8, R8, 0x3ff8, RZ, 0xc0, !PT ;  /* 0x00003ff808087812 */ /* 0x000fc800078ec0ff */
[----:B---3--:R-:W-:-:S05]  /*09c0*/  IADD3 R8, P0, PT, R8, UR6, RZ ;  /* 0x0000000608087c10 */ /* 0x008fca000ff1e0ff */
[----:B------:R-:W-:Y:S01]  /*09d0*/  IMAD.X R9, RZ, RZ, UR7, P0 ;  /* 0x00000007ff097e24 */ /* 0x000fe200080e06ff */
        /* <DEDUP_REMOVED lines=15> */
[----:B--2---:R0:W-:Y:S02]  /*0ad0*/  STS [R18+0x10], R9 ;  /* 0x0000100912007388 */ /* 0x0041e40000000800 */
.L_x_13:
[----:B------:R-:W-:Y:S05]  /*0ae0*/  BSYNC.RECONVERGENT B0 ;  /* 0x0000000000007941 */ /* 0x000fea0003800200 */
.L_x_11:
[----:B------:R-:W-:Y:S01]  /*0af0*/  BSSY.RECONVERGENT B0, `(.L_x_14) ;  /* 0x000001f000007945 */ /* 0x000fe20003800200 */
[----:B012---:R-:W-:-:S03]  /*0b00*/  VIADD R7, R2, 0x5 ;  /* 0x0000000502077836 */ /* 0x007fc60000000000 */
[----:B------:R-:W-:Y:S05]  /*0b10*/  @!P1 BRA `(.L_x_15) ;  /* 0x0000000000149947 */ /* 0x000fea0003800000 */
[----:B------:R-:W-:-:S13]  /*0b20*/  ISETP.NE.AND P0, PT, R7, 0x52e, PT ;  /* 0x0000052e0700780c */ /* 0x000fda0003f05270 */
[----:B------:R-:W-:Y:S05]  /*0b30*/  @P0 BRA `(.L_x_16) ;  /* 0x0000000000680947 */ /* 0x000fea0003800000 */
[----:B------:R-:W-:-:S05]  /*0b40*/  LEA R8, R16, R17, 0x18 ;  /* 0x0000001110087211 */ /* 0x000fca00078ec0ff */
[----:B------:R1:W-:Y:S01]  /*0b50*/  STS [R8+0x16b8], RZ ;  /* 0x0016b8ff08007388 */ /* 0x0003e20000000800 */
[----:B------:R-:W-:Y:S05]  /*0b60*/  BRA `(.L_x_16) ;  /* 0x00000000005c7947 */ /* 0x000fea0003800000 */
.L_x_15:
        /* <DEDUP_REMOVED lines=23> */
.L_x_16:
[----:B------:R-:W-:Y:S05]  /*0ce0*/  BSYNC.RECONVERGENT B0 ;  /* 0x0000000000007941 */ /* 0x000fea0003800200 */
.L_x_14:
[----:B------:R-:W-:Y:S01]  /*0cf0*/  ISETP.GE.AND P1, PT, R0, 0x78, PT ;  /* 0x000000780000780c */ /* 0x000fe20003f26270 */
[----:B------:R-:W-:Y:S01]  /*0d00*/  BSSY.RECONVERGENT B0, `(.L_x_17) ;  /* 0x000001f000007945 */ /* 0x000fe20003800200 */
[----:B-1----:R-:W-:-:S11]  /*0d10*/  VIADD R8, R2, 0x6 ;  /* 0x0000000602087836 */ /* 0x002fd60000000000 */
[----:B------:R-:W-:Y:S05]  /*0d20*/  @!P1 BRA `(.L_x_18) ;  /* 0x0000000000149947 */ /* 0x000fea0003800000 */
[----:B------:R-:W-:-:S13]  /*0d30*/  ISETP.NE.AND P0, PT, R8, 0x52e, PT ;  /* 0x0000052e0800780c */ /* 0x000fda0003f05270 */
[----:B------:R-:W-:Y:S05]  /*0d40*/  @P0 BRA `(.L_x_19) ;  /* 0x0000000000680947 */ /* 0x000fea0003800000 */
[----:B0-----:R-:W-:-:S05]  /*0d50*/  LEA R9, R16, R17, 0x18 ;  /* 0x0000001110097211 */ /* 0x001fca00078ec0ff */
[----:B------:R1:W-:Y:S01]  /*0d60*/  STS [R9+0x16b8], RZ ;  /* 0x0016b8ff09007388 */ /* 0x0003e20000000800 */
[----:B------:R-:W-:Y:S05]  /*0d70*/  BRA `(.L_x_19) ;  /* 0x00000000005c7947 */ /* 0x000fea0003800000 */
.L_x_18:
[----:B------:R2:W-:Y:S01]  /*0d80*/  STG.E desc[UR4][R14.64+0x18], RZ ;  /* 0x000018ff0e007986 */ /* 0x0005e2000c101904 */
[----:B------:R-:W1:Y:S03]  /*0d90*/  LDCU.64 UR6, c[0x0][0x390] ;  /* 0x00007200ff0677ac */ /* 0x000e660008000a00 */
[----:B0-----:R-:W3:Y:S02]  /*0da0*/  LDG.E.U16 R9, desc[UR4][R12.64+0xc] ;  /* 0x00000c040c097981 */ /* 0x001ee4000c1e1500 */
[----:B---3--:R-:W-:-:S05]  /*0db0*/  IMAD.SHL.U32 R10, R9, 0x8, RZ ;  /* 0x00000008090a7824 */ /* 0x008fca00078e00ff */
[----:B------:R-:W-:-:S04]  /*0dc0*/  LOP3.LUT R10, R10, 0x3ff8, RZ, 0xc0, !PT ;  /* 0x00003ff80a0a7812 */ /* 0x000fc800078ec0ff */
[----:B-1----:R-:W-:-:S05]  /*0dd0*/  IADD3 R10, P0, PT, R10, UR6, RZ ;  /* 0x000000060a0a7c10 */ /* 0x002fca000ff1e0ff */
        /* <DEDUP_REMOVED lines=17> */
.L_x_19:
[----:B------:R-:W-:Y:S05]  /*0ef0*/  BSYNC.RECONVERGENT B0 ;  /* 0x0000000000007941 */ /* 0x000fea0003800200 */
.L_x_17:
[----:B------:R-:W-:Y:S01]  /*0f00*/  BSSY.RECONVERGENT B0, `(.L_x_20) ;  /* 0x000001f000007945 */ /* 0x000fe20003800200 */
[----:B01----:R-:W-:-:S03]  /*0f10*/  VIADD R9, R2, 0x7 ;  /* 0x0000000702097836 */ /* 0x003fc60000000000 */
[----:B------:R-:W-:Y:S05]  /*0f20*/  @!P1 BRA `(.L_x_21) ;  /* 0x0000000000149947 */ /* 0x000fea0003800000 */
[----:B------:R-:W-:-:S13]  /*0f30*/  ISETP.NE.AND P0, PT, R9, 0x52e, PT ;  /* 0x0000052e0900780c */ /* 0x000fda0003f05270 */
[----:B------:R-:W-:Y:S05]  /*0f40*/  @P0 BRA `(.L_x_22) ;  /* 0x0000000000680947 */ /* 0x000fea0003800000 */
[----:B------:R-:W-:-:S05]  /*0f50*/  LEA R10, R16, R17, 0x18 ;  /* 0x00000011100a7211 */ /* 0x000fca00078ec0ff */
[----:B------:R1:W-:Y:S01]  /*0f60*/  STS [R10+0x16b8], RZ ;  /* 0x0016b8ff0a007388 */ /* 0x0003e20000000800 */
[----:B------:R-:W-:Y:S05]  /*0f70*/  BRA `(.L_x_22) ;  /* 0x00000000005c7947 */ /* 0x000fea0003800000 */
.L_x_21:
[----:B------:R0:W-:Y:S01]  /*0f80*/  STG.E desc[UR4][R14.64+0x1c], RZ ;  /* 0x00001cff0e007986 */ /* 0x0001e2000c101904 */
[----:B------:R-:W1:Y:S03]  /*0f90*/  LDCU.64 UR6, c[0x0][0x390] ;  /* 0x00007200ff0677ac */ /* 0x000e660008000a00 */
[----:B------:R-:W3:Y:S02]  /*0fa0*/  LDG.E.U16 R19, desc[UR4][R12.64+0xe] ;  /* 0x00000e040c137981 */ /* 0x000ee4000c1e1500 */
[----:B---3--:R-:W-:-:S05]  /*0fb0*/  IMAD.SHL.U32 R10, R19, 0x8, RZ ;  /* 0x00000008130a7824 */ /* 0x008fca00078e00ff */
[----:B------:R-:W-:-:S04]  /*0fc0*/  LOP3.LUT R10, R10, 0x3ff8, RZ, 0xc0, !PT ;  /* 0x00003ff80a0a7812 */ /* 0x000fc800078ec0ff */
[----:B-1----:R-:W-:-:S05]  /*0fd0*/  IADD3 R10, P0, PT, R10, UR6, RZ ;  /* 0x000000060a0a7c10 */ /* 0x002fca000ff1e0ff */
[----:B--2---:R-:W-:Y:S01]  /*0fe0*/  IMAD.X R11, RZ, RZ, UR7, P0 ;  /* 0x00000007ff0b7e24 */ /* 0x004fe200080e06ff */
        /* <DEDUP_REMOVED lines=16> */
.L_x_22:
[----:B------:R-:W-:Y:S05]  /*10f0*/  BSYNC.RECONVERGENT B0 ;  /* 0x0000000000007941 */ /* 0x000fea0003800200 */
.L_x_20:
        /* <DEDUP_REMOVED lines=8> */
.L_x_24:
        /* <DEDUP_REMOVED lines=23> */
.L_x_25:
[----:B------:R-:W-:Y:S05]  /*12f0*/  BSYNC.RECONVERGENT B0 ;  /* 0x0000000000007941 */ /* 0x000fea0003800200 */
.L_x_23:
        /* <DEDUP_REMOVED lines=8> */
.L_x_27:
        /* <DEDUP_REMOVED lines=23> */
.L_x_28:
[----:B------:R-:W-:Y:S05]  /*14f0*/  BSYNC.RECONVERGENT B0 ;  /* 0x0000000000007941 */ /* 0x000fea0003800200 */
.L_x_26:
[----:B------:R-:W-:Y:S01]  /*1500*/  BSSY.RECONVERGENT B0, `(.L_x_29) ;  /* 0x000001f000007945 */ /* 0x000fe20003800200 */
[----:B------:R-:W-:-:S03]  /*1510*/  VIADD R26, R2, 0xa ;  /* 0x0000000a021a7836 */ /* 0x000fc60000000000 */
[----:B------:R-:W-:Y:S05]  /*1520*/  @!P1 BRA `(.L_x_30) ;  /* 0x0000000000149947 */ /* 0x000fea0003800000 */
[----:B------:R-:W-:-:S13]  /*1530*/  ISETP.NE.AND P0, PT, R26, 0x52e, PT ;  /* 0x0000052e1a00780c */ /* 0x000fda0003f05270 */
[----:B------:R-:W-:Y:S05]  /*1540*/  @P0 BRA `(.L_x_31) ;  /* 0x0000000000680947 */ /* 0x000fea0003800000 */
[----:B------:R-:W-:-:S05]  /*1550*/  LEA R16, R16, R17, 0x18 ;  /* 0x0000001110107211 */ /* 0x000fca00078ec0ff */
[----:B------:R2:W-:Y:S01]  /*1560*/  STS [R16+0x16b8], RZ ;  /* 0x0016b8ff10007388 */ /* 0x0005e20000000800 */
[----:B------:R-:W-:Y:S05]  /*1570*/  BRA `(.L_x_31) ;  /* 0x00000000005c7947 */ /* 0x000fea0003800000 */
.L_x_30:
[----:B------:R2:W-:Y:S01]  /*1580*/  STG.E desc[UR4][R14.64+0x28], RZ ;  /* 0x000028ff0e007986 */ /* 0x0005e2000c101904 */
[----:B------:R-:W3:Y:S03]  /*1590*/  LDCU.64 UR6, c[0x0][0x390] ;  /* 0x00007200ff0677ac */ /* 0x000ee60008000a00 */
[----:B-1----:R-:W4:Y:S02]  /*15a0*/  LDG.E.U16 R19, desc[UR4][R12.64+0x14] ;  /* 0x000014040c137981 */ /* 0x002f24000c1e1500 */
[----:B----4-:R-:W-:-:S05]  /*15b0*/  IMAD.SHL.U32 R16, R19, 0x8, RZ ;  /* 0x0000000813107824 */ /* 0x010fca00078e00ff */
[----:B------:R-:W-:-:S04]  /*15c0*/  LOP3.LUT R16, R16, 0x3ff8, RZ, 0xc0, !PT ;  /* 0x00003ff810107812 */ /* 0x000fc800078ec0ff */
[----:B---3--:R-:W-:-:S05]  /*15d0*/  IADD3 R16, P0, PT, R16, UR6, RZ ;  /* 0x0000000610107c10 */ /* 0x008fca000ff1e0ff */
[----:B------:R-:W-:Y:S01]  /*15e0*/  IMAD.X R17, RZ, RZ, UR7, P0 ;  /* 0x00000007ff117e24 */ /* 0x000fe200080e06ff */
[----:B------:R-:W2:Y:S05]  /*15f0*/  LDCU.64 UR6, c[0x0][0x388] ;  /* 0x00007100ff0677ac */ /* 0x000eaa0008000a00 */
[----:B------:R-:W2:Y:S04]  /*1600*/  LDG.E.64 R16, desc[UR4][R16.64] ;  /* 0x0000000410107981 */ /* 0x000ea8000c1e1b00 */
[----:B------:R3:W-:Y:S04]  /*1610*/  STS [R18+0x28], RZ ;  /* 0x000028ff12007388 */ /* 0x0007e80000000800 */
[----:B------:R3:W-:Y:S01]  /*1620*/  STS [R3+0x28], RZ ;  /* 0x000028ff03007388 */ /* 0x0007e20000000800 */
[----:B--2---:R-:W-:-:S02]  /*1630*/  LOP3.LUT R14, R16, UR6, RZ, 0xc0, !PT ;  /* 0x00000006100e7c12 */ /* 0x004fc4000f8ec0ff */
[----:B------:R-:W-:Y:S02]  /*1640*/  LOP3.LUT R15, R17, UR7, RZ, 0xc0, !PT ;  /* 0x00000007110f7c12 */ /* 0x000fe4000f8ec0ff */
[----:B------:R-:W-:-:S04]  /*1650*/  ISETP.GT.U32.AND P0, PT, R14, RZ, PT ;  /* 0x000000ff0e00720c */ /* 0x000fc80003f04070 */
[----:B------:R-:W-:-:S13]  /*1660*/  ISETP.GT.AND.EX P0, PT, R15, RZ, PT, P0 ;  /* 0x000000ff0f00720c */ /* 0x000fda0003f04300 */
[----:B---3--:R-:W-:Y:S05]  /*1670*/  @P0 BRA `(.L_x_31) ;  /* 0x00000000001c0947 */ /* 0x008fea0003800000 */
[----:B------:R-:W1:Y:S01]  /*1680*/  LDCU.64 UR6, c[0x0][0x380] ;  /* 0x00007000ff0677ac */ /* 0x000e620008000a00 */
[----:B------:R-:W-:-:S05]  /*1690*/  IMAD.SHL.U32 R14, R19, 0x4, RZ ;  /* 0x00000004130e7824 */ /* 0x000fca00078e00ff */
[----:B------:R-:W-:-:S04]  /*16a0*/  LOP3.LUT R14, R14, 0x1ffc, RZ, 0xe2, !PT ;  /* 0x00001ffc0e0e7812 */ /* 0x000fc800078ee2ff */
[----:B-1----:R-:W-:-:S05]  /*16b0*/  IADD3 R14, P0, PT, R14, UR6, RZ ;  /* 0x000000060e0e7c10 */ /* 0x002fca000ff1e0ff */
[----:B------:R-:W-:-:S06]  /*16c0*/  IMAD.X R15, RZ, RZ, UR7, P0 ;  /* 0x00000007ff0f7e24 */ /* 0x000fcc00080e06ff */
[----:B------:R-:W2:Y:S04]  /*16d0*/  LDG.E R15, desc[UR4][R14.64] ;  /* 0x000000040e0f7981 */ /* 0x000ea8000c1e1900 */
[----:B--2---:R3:W-:Y:S02]  /*16e0*/  STS [R18+0x28], R15 ;  /* 0x0000280f12007388 */ /* 0x0047e40000000800 */
.L_x_31:
[----:B------:R-:W-:Y:S05]  /*16f0*/  BSYNC.RECONVERGENT B0 ;  /* 0x0000000000007941 */ /* 0x000fea0003800200 */
.L_x_29:
[----:B------:R-:W-:Y:S01]  /*1700*/  BAR.SYNC.DEFER_BLOCKING 0x0 ;  /* 0x0000000000007b1d */ /* 0x000fe20000010000 */
[----:B------:R-:W-:-:S05]  /*1710*/  ISETP.GT.AND P0, PT, R0, 0x33, PT ;  /* 0x000000330000780c */ /* 0x000fca0003f04270 */
[----:B------:R-:W-:Y:S08]  /*1720*/  BSSY.RECONVERGENT B0, `(.L_x_32) ;  /* 0x00000ab000007945 */ /* 0x000ff00003800200 */
[----:B------:R-:W-:Y:S05]  /*1730*/  @P0 BRA `(.L_x_33) ;  /* 0x0000000800a40947 */ /* 0x000fea0003800000 */
[----:B------:R-:W-:Y:S01]  /*1740*/  IMAD R27, R0, 0x33, RZ ;  /* 0x00000033001b7824 */ /* 0x000fe200078e02ff */
[----:B------:R-:W-:Y:S01]  /*1750*/  CS2R R28, SRZ ;  /* 0x00000000001c7805 */ /* 0x000fe2000001ff00 */
[----:B------:R-:W-:-:S07]  /*1760*/  IMAD.MOV.U32 R30, RZ, RZ, RZ ;  /* 0x000000ffff1e7224 */ /* 0x000fce00078e00ff */
.L_x_50:
[----:B---3--:R-:W3:Y:S08]  /*1770*/  LDC.64 R14, c[0x0][0x3a0] ;  /* 0x0000e800ff0e7b82 */ /* 0x008ef00000000a00 */
[----:B--2---:R-:W2:Y:S01]  /*1780*/  LDC.64 R16, c[0x0][0x398] ;  /* 0x0000e600ff107b82 */ /* 0x004ea20000000a00 */
[----:B---3--:R-:W-:-:S05]  /*1790*/  IMAD.WIDE R14, R27, 0x2, R14 ;  /* 0x000000021b0e7825 */ /* 0x008fca00078e020e */
[----:B------:R-:W0:Y:S02]  /*17a0*/  LDG.E.U16 R31, desc[UR4][R14.64] ;  /* 0x000000040e1f7981 */ /* 0x000e24000c1e1500 */
[----:B0-----:R-:W-:-:S05]  /*17b0*/  IMAD.SHL.U32 R18, R31, 0x2, RZ ;  /* 0x000000021f127824 */ /* 0x001fca00078e00ff */
[----:B------:R-:W-:Y:S02]  /*17c0*/  LOP3.LUT R25, R18, 0xffe, RZ, 0xc0, !PT ;  /* 0x00000ffe12197812 */ /* 0x000fe400078ec0ff */
[----:B-1----:R-:W0:Y:S02]  /*17d0*/  LDC.64 R18, c[0x0][0x390] ;  /* 0x0000e400ff127b82 */ /* 0x002e240000000a00 */
[----:B--2---:R-:W-:-:S05]  /*17e0*/  IADD3 R24, P0, PT, R25, R16, RZ ;  /* 0x0000001019187210 */ /* 0x004fca0007f1e0ff */
[----:B------:R-:W-:-:S05]  /*17f0*/  IMAD.X R25, RZ, RZ, R17, P0 ;  /* 0x000000ffff197224 */ /* 0x000fca00000e0611 */
[----:B------:R-:W2:Y:S02]  /*1800*/  LDG.E.U16 R24, desc[UR4][R24.64] ;  /* 0x0000000418187981 */ /* 0x000ea4000c1e1500 */
[----:B--2---:R-:W-:-:S05]  /*1810*/  IMAD.SHL.U32 R20, R24, 0x8, RZ ;  /* 0x0000000818147824 */ /* 0x004fca00078e00ff */
[----:B------:R-:W-:Y:S02]  /*1820*/  LOP3.LUT R23, R20, 0x3ff8, RZ, 0xc0, !PT ;  /* 0x00003ff814177812 */ /* 0x000fe400078ec0ff */
[----:B------:R-:W1:Y:S02]  /*1830*/  LDC.64 R20, c[0x0][0x388] ;  /* 0x0000e200ff147b82 */ /* 0x000e640000000a00 */
[----:B0-----:R-:W-:-:S05]  /*1840*/  IADD3 R22, P0, PT, R23, R18, RZ ;  /* 0x0000001217167210 */ /* 0x001fca0007f1e0ff */
[----:B------:R-:W-:-:S06]  /*1850*/  IMAD.X R23, RZ, RZ, R19, P0 ;  /* 0x000000ffff177224 */ /* 0x000fcc00000e0613 */
[----:B------:R-:W1:Y:S01]  /*1860*/  LDG.E.64 R22, desc[UR4][R22.64] ;  /* 0x0000000416167981 */ /* 0x000e62000c1e1b00 */
[----:B------:R-:W-:Y:S01]  /*1870*/  BSSY.RECONVERGENT B1, `(.L_x_34) ;  /* 0x000001b000017945 */ /* 0x000fe20003800200 */
[----:B-1----:R-:W-:Y:S02]  /*1880*/  LOP3.LUT R32, R22, R20, RZ, 0xc0, !PT ;  /* 0x0000001416207212 */ /* 0x002fe400078ec0ff */
[----:B------:R-:W-:Y:S02]  /*1890*/  LOP3.LUT R33, R23, R21, RZ, 0xc0, !PT ;  /* 0x0000001517217212 */ /* 0x000fe400078ec0ff */
[----:B------:R-:W-:-:S04]  /*18a0*/  ISETP.GT.U32.AND P0, PT, R32, RZ, PT ;  /* 0x000000ff2000720c */ /* 0x000fc80003f04070 */
[----:B------:R-:W-:-:S13]  /*18b0*/  ISETP.GT.AND.EX P0, PT, R33, RZ, PT, P0 ;  /* 0x000000ff2100720c */ /* 0x000fda0003f04300 */
[----:B------:R-:W-:Y:S05]  /*18c0*/  @P0 BRA `(.L_x_35) ;  /* 0x0000000000540947 */ /* 0x000fea0003800000 */
[----:B------:R-:W0:Y:S01]  /*18d0*/  S2R R24, SR_CgaCtaId ;  /* 0x0000000000187919 */ /* 0x000e220000008800 */
[----:B------:R-:W-:Y:S01]  /*18e0*/  MOV R25, 0x400 ;  /* 0x0000040000197802 */ /* 0x000fe20000000f00 */
[----:B------:R-:W-:Y:S01]  /*18f0*/  FADD R23, R29, R30 ;  /* 0x0000001e1d177221 */ /* 0x000fe20000000000 */
[C---:B------:R-:W-:Y:S01]  /*1900*/  LOP3.LUT P0, RZ, R31.reuse, 0x800, RZ, 0xc0, !PT ;  /* 0x000008001fff7812 */ /* 0x040fe2000780c0ff */
[----:B------:R-:W-:Y:S01]  /*1910*/  BSSY.RECONVERGENT B2, `(.L_x_36) ;  /* 0x000000b000027945 */ /* 0x000fe20003800200 */
[----:B------:R-:W-:Y:S01]  /*1920*/  LOP3.LUT R31, R31, 0x7ff, RZ, 0xc0, !PT ;  /* 0x000007ff1f1f7812 */ /* 0x000fe200078ec0ff */
[----:B------:R-:W-:Y:S01]  /*1930*/  VIADD R33, R25, 0x16bc ;  /* 0x000016bc19217836 */ /* 0x000fe20000000000 */
[----:B------:R-:W-:Y:S02]  /*1940*/  FSEL R30, R30, R23, !P0 ;  /* 0x000000171e1e7208 */ /* 0x000fe40004000000 */
[----:B------:R-:W-:Y:S02]  /*1950*/  FSEL R29, R29, RZ, !P0 ;  /* 0x000000ff1d1d7208 */ /* 0x000fe40004000000 */
[----:B0-----:R-:W-:-:S05]  /*1960*/  LEA R32, R24, R33, 0x18 ;  /* 0x0000002118207211 */ /* 0x001fca00078ec0ff */
[----:B------:R-:W-:-:S07]  /*1970*/  IMAD R32, R31, 0x4, R32 ;  /* 0x000000041f207824 */ /* 0x000fce00078e0220 */
.L_x_37:
[----:B------:R-:W0:Y:S02]  /*1980*/  LDS R22, [R32] ;  /* 0x0000000020167984 */ /* 0x000e240000000800 */
[----:B0-----:R-:W-:-:S05]  /*1990*/  FADD R23, -R30, R22 ;  /* 0x000000161e177221 */ /* 0x001fca0000000100 */
[----:B------:R-:W0:Y:S02]  /*19a0*/  ATOMS.CAST.SPIN P0, [R32], R22, R23 ;  /* 0x000000162000758d */ /* 0x000e240001800017 */
[----:B0-----:R-:W-:Y:S05]  /*19b0*/  @!P0 BRA `(.L_x_37) ;  /* 0xfffffffc00f08947 */ /* 0x001fea000383ffff */
[----:B------:R-:W-:Y:S05]  /*19c0*/  BSYNC.RECONVERGENT B2 ;  /* 0x0000000000027941 */ /* 0x000fea0003800200 */
.L_x_36:
[----:B------:R-:W-:-:S05]  /*19d0*/  VIADD R25, R25, 0x200 ;  /* 0x0000020019197836 */ /* 0x000fca0000000000 */
[----:B------:R-:W-:-:S05]  /*19e0*/  LEA R24, R24, R25, 0x18 ;  /* 0x0000001918187211 */ /* 0x000fca00078ec0ff */
[----:B------:R-:W-:-:S05]  /*19f0*/  IMAD R31, R31, 0x4, R24 ;  /* 0x000000041f1f7824 */ /* 0x000fca00078e0218 */
[----:B------:R-:W0:Y:S02]  /*1a00*/  LDS R22, [R31] ;  /* 0x000000001f167984 */ /* 0x000e240000000800 */
[----:B0-----:R-:W-:-:S07]  /*1a10*/  FADD R29, R29, R22 ;  /* 0x000000161d1d7221 */ /* 0x001fce0000000000 */
.L_x_35:
[----:B------:R-:W-:Y:S05]  /*1a20*/  BSYNC.RECONVERGENT B1 ;  /* 0x0000000000017941 */ /* 0x000fea0003800200 */
.L_x_34:
[----:B------:R-:W2:Y:S02]  /*1a30*/  LDG.E.U16 R31, desc[UR4][R14.64+0x2] ;  /* 0x000002040e1f7981 */ /* 0x000ea4000c1e1500 */
[----:B--2---:R-:W-:-:S05]  /*1a40*/  IMAD.SHL.U32 R22, R31, 0x2, RZ ;  /* 0x000000021f167824 */ /* 0x004fca00078e00ff */
[----:B------:R-:W-:-:S04]  /*1a50*/  LOP3.LUT R25, R22, 0xffe, RZ, 0xc0, !PT ;  /* 0x00000ffe16197812 */ /* 0x000fc800078ec0ff */
[----:B------:R-:W-:-:S05]  /*1a60*/  IADD3 R24, P0, PT, R25, R16, RZ ;  /* 0x0000001019187210 */ /* 0x000fca0007f1e0ff */
[----:B------:R-:W-:-:S05]  /*1a70*/  IMAD.X R25, RZ, RZ, R17, P0 ;  /* 0x000000ffff197224 */ /* 0x000fca00000e0611 */
[----:B------:R-:W2:Y:S02]  /*1a80*/  LDG.E.U16 R24, desc[UR4][R24.64] ;  /* 0x0000000418187981 */ /* 0x000ea4000c1e1500 */
[----:B--2---:R-:W-:-:S05]  /*1a90*/  IMAD.SHL.U32 R22, R24, 0x8, RZ ;  /* 0x0000000818167824 */ /* 0x004fca00078e00ff */
[----:B------:R-:W-:-:S04]  /*1aa0*/  LOP3.LUT R23, R22, 0x3ff8, RZ, 0xc0, !PT ;  /* 0x00003ff816177812 */ /* 0x000fc800078ec0ff */
[----:B------:R-:W-:-:S05]  /*1ab0*/  IADD3 R22, P0, PT, R23, R18, RZ ;  /* 0x0000001217167210 */ /* 0x000fca0007f1e0ff */
[----:B------:R-:W-:-:S06]  /*1ac0*/  IMAD.X R23, RZ, RZ, R19, P0 ;  /* 0x000000ffff177224 */ /* 0x000fcc00000e0613 */
[----:B------:R-:W2:Y:S01]  /*1ad0*/  LDG.E.64 R22, desc[UR4][R22.64] ;  /* 0x0000000416167981 */ /* 0x000ea2000c1e1b00 */
[----:B------:R-:W-:Y:S01]  /*1ae0*/  BSSY.RECONVERGENT B1, `(.L_x_38) ;  /* 0x000001b000017945 */ /* 0x000fe20003800200 */
[----:B--2---:R-:W-:Y:S02]  /*1af0*/  LOP3.LUT R32, R22, R20, RZ, 0xc0, !PT ;  /* 0x0000001416207212 */ /* 0x004fe400078ec0ff */
        /* <DEDUP_REMOVED lines=15> */
.L_x_41:
[----:B------:R-:W0:Y:S02]  /*1bf0*/  LDS R22, [R32] ;  /* 0x0000000020167984 */ /* 0x000e240000000800 */
[----:B0-----:R-:W-:-:S05]  /*1c00*/  FADD R23, -R30, R22 ;  /* 0x000000161e177221 */ /* 0x001fca0000000100 */
[----:B------:R-:W0:Y:S02]  /*1c10*/  ATOMS.CAST.SPIN P0, [R32], R22, R23 ;  /* 0x000000162000758d */ /* 0x000e240001800017 */
[----:B0-----:R-:W-:Y:S05]  /*1c20*/  @!P0 BRA `(.L_x_41) ;  /* 0xfffffffc00f08947 */ /* 0x001fea000383ffff */
[----:B------:R-:W-:Y:S05]  /*1c30*/  BSYNC.RECONVERGENT B2 ;  /* 0x0000000000027941 */ /* 0x000fea0003800200 */
.L_x_40:
[----:B------:R-:W-:-:S05]  /*1c40*/  VIADD R25, R25, 0x200 ;  /* 0x0000020019197836 */ /* 0x000fca0000000000 */
[----:B------:R-:W-:-:S05]  /*1c50*/  LEA R24, R24, R25, 0x18 ;  /* 0x0000001918187211 */ /* 0x000fca00078ec0ff */
[----:B------:R-:W-:-:S05]  /*1c60*/  IMAD R31, R31, 0x4, R24 ;  /* 0x000000041f1f7824 */ /* 0x000fca00078e0218 */
[----:B------:R-:W0:Y:S02]  /*1c70*/  LDS R22, [R31] ;  /* 0x000000001f167984 */ /* 0x000e240000000800 */
[----:B0-----:R-:W-:-:S07]  /*1c80*/  FADD R29, R29, R22 ;  /* 0x000000161d1d7221 */ /* 0x001fce0000000000 */
.L_x_39:
[----:B------:R-:W-:Y:S05]  /*1c90*/  BSYNC.RECONVERGENT B1 ;  /* 0x0000000000017941 */ /* 0x000fea0003800200 */
.L_x_38:
        /* <DEDUP_REMOVED lines=28> */
.L_x_45:
[----:B------:R-:W0:Y:S02]  /*1e60*/  LDS R22, [R32] ;  /* 0x0000000020167984 */ /* 0x000e240000000800 */
[----:B0-----:R-:W-:-:S05]  /*1e70*/  FADD R23, -R30, R22 ;  /* 0x000000161e177221 */ /* 0x001fca0000000100 */
[----:B------:R-:W0:Y:S02]  /*1e80*/  ATOMS.CAST.SPIN P0, [R32], R22, R23 ;  /* 0x000000162000758d */ /* 0x000e240001800017 */
[----:B0-----:R-:W-:Y:S05]  /*1e90*/  @!P0 BRA `(.L_x_45) ;  /* 0xfffffffc00f08947 */ /* 0x001fea000383ffff */
[----:B------:R-:W-:Y:S05]  /*1ea0*/  BSYNC.RECONVERGENT B2 ;  /* 0x0000000000027941 */ /* 0x000fea0003800200 */
.L_x_44:
[----:B------:R-:W-:-:S05]  /*1eb0*/  VIADD R25, R25, 0x200 ;  /* 0x0000020019197836 */ /* 0x000fca0000000000 */
[----:B------:R-:W-:-:S05]  /*1ec0*/  LEA R24, R24, R25, 0x18 ;  /* 0x0000001918187211 */ /* 0x000fca00078ec0ff */
[----:B------:R-:W-:-:S05]  /*1ed0*/  IMAD R31, R31, 0x4, R24 ;  /* 0x000000041f1f7824 */ /* 0x000fca00078e0218 */
[----:B------:R-:W0:Y:S02]  /*1ee0*/  LDS R22, [R31] ;  /* 0x000000001f167984 */ /* 0x000e240000000800 */
[----:B0-----:R-:W-:-:S07]  /*1ef0*/  FADD R29, R29, R22 ;  /* 0x000000161d1d7221 */ /* 0x001fce0000000000 */
.L_x_43:
[----:B------:R-:W-:Y:S05]  /*1f00*/  BSYNC.RECONVERGENT B1 ;  /* 0x0000000000017941 */ /* 0x000fea0003800200 */
.L_x_42:
[----:B------:R-:W-:-:S13]  /*1f10*/  ISETP.NE.AND P0, PT, R28, 0x30, PT ;  /* 0x000000301c00780c */ /* 0x000fda0003f05270 */
[----:B------:R-:W-:Y:S05]  /*1f20*/  @!P0 BRA `(.L_x_33) ;  /* 0x0000000000a88947 */ /* 0x000fea0003800000 */
        /* <DEDUP_REMOVED lines=20> */
[C---:B------:R-:W-:Y:S01]  /*2070*/  LOP3.LUT R16, R14.reuse, 0x7ff, RZ, 0xc0, !PT ;  /* 0x000007ff0e107812 */ /* 0x040fe200078ec0ff */
[----:B------:R-:W-:Y:S01]  /*2080*/  BSSY.RECONVERGENT B2, `(.L_x_48) ;  /* 0x000000b000027945 */ /* 0x000fe20003800200 */
[----:B------:R-:W-:Y:S01]  /*2090*/  LOP3.LUT P0, RZ, R14, 0x800, RZ, 0xc0, !PT ;  /* 0x000008000eff7812 */ /* 0x000fe2000780c0ff */
[----:B------:R-:W-:-:S03]  /*20a0*/  VIADD R17, R18, 0x16bc ;  /* 0x000016bc12117836 */ /* 0x000fc60000000000 */
[----:B------:R-:W-:Y:S02]  /*20b0*/  FSEL R30, R30, R15, !P0 ;  /* 0x0000000f1e1e7208 */ /* 0x000fe40004000000 */
[----:B------:R-:W-:Y:S02]  /*20c0*/  FSEL R29, R29, RZ, !P0 ;  /* 0x000000ff1d1d7208 */ /* 0x000fe40004000000 */
[----:B0-----:R-:W-:-:S05]  /*20d0*/  LEA R17, R20, R17, 0x18 ;  /* 0x0000001114117211 */ /* 0x001fca00078ec0ff */
[----:B------:R-:W-:-:S07]  /*20e0*/  IMAD R17, R16, 0x4, R17 ;  /* 0x0000000410117824 */ /* 0x000fce00078e0211 */
.L_x_49:
[----:B------:R-:W0:Y:S02]  /*20f0*/  LDS R14, [R17] ;  /* 0x00000000110e7984 */ /* 0x000e240000000800 */
[----:B0-----:R-:W-:-:S05]  /*2100*/  FADD R15, -R30, R14 ;  /* 0x0000000e1e0f7221 */ /* 0x001fca0000000100 */
[----:B------:R-:W0:Y:S02]  /*2110*/  ATOMS.CAST.SPIN P0, [R17], R14, R15 ;  /* 0x0000000e1100758d */ /* 0x000e24000180000f */
[----:B0-----:R-:W-:Y:S05]  /*2120*/  @!P0 BRA `(.L_x_49) ;  /* 0xfffffffc00f08947 */ /* 0x001fea000383ffff */
[----:B------:R-:W-:Y:S05]  /*2130*/  BSYNC.RECONVERGENT B2 ;  /* 0x0000000000027941 */ /* 0x000fea0003800200 */
.L_x_48:
[----:B------:R-:W-:-:S05]  /*2140*/  VIADD R15, R18, 0x200 ;  /* 0x00000200120f7836 */ /* 0x000fca0000000000 */
[----:B------:R-:W-:-:S05]  /*2150*/  LEA R15, R20, R15, 0x18 ;  /* 0x0000000f140f7211 */ /* 0x000fca00078ec0ff */
[----:B------:R-:W-:-:S06]  /*2160*/  IMAD R14, R16, 0x4, R15 ;  /* 0x00000004100e7824 */ /* 0x000fcc00078e020f */
[----:B------:R-:W0:Y:S02]  /*2170*/  LDS R14, [R14] ;  /* 0x000000000e0e7984 */ /* 0x000e240000000800 */
[----:B0-----:R-:W-:-:S07]  /*2180*/  FADD R29, R29, R14 ;  /* 0x0000000e1d1d7221 */ /* 0x001fce0000000000 */
.L_x_47:
[----:B------:R-:W-:Y:S05]  /*2190*/  BSYNC.RECONVERGENT B1 ;  /* 0x0000000000017941 */ /* 0x000fea0003800200 */
.L_x_46:
[----:B------:R-:W-:Y:S02]  /*21a0*/  VIADD R28, R28, 0x4 ;  /* 0x000000041c1c7836 */ /* 0x000fe40000000000 */
[----:B------:R-:W-:Y:S01]  /*21b0*/  VIADD R27, R27, 0x4 ;  /* 0x000000041b1b7836 */ /* 0x000fe20000000000 */
[----:B------:R-:W-:Y:S06]  /*21c0*/  BRA `(.L_x_50) ;  /* 0xfffffff400687947 */ /* 0x000fec000383ffff */
.L_x_33:
[----:B------:R-:W-:Y:S05]  /*21d0*/  BSYNC.RECONVERGENT B0 ;  /* 0x0000000000007941 */ /* 0x000fea0003800200 */
.L_x_32:
[----:B------:R-:W-:Y:S01]  /*21e0*/  VIADD R14, R0, 0xffffffc0 ;  /* 0xffffffc0000e7836 */ /* 0x000fe20000000000 */
[----:B------:R-:W-:Y:S04]  /*21f0*/  BSSY.RECONVERGENT B0, `(.L_x_51) ;  /* 0x00000ae000007945 */ /* 0x000fe80003800200 */
[----:B------:R-:W-:-:S13]  /*2200*/  ISETP.GT.U32.AND P0, PT, R14, 0x33, PT ;  /* 0x000000330e00780c */ /* 0x000fda0003f04070 */
[----:B------:R-:W-:Y:S05]  /*2210*/  @P0 BRA `(.L_x_52) ;  /* 0x0000000800ac0947 */ /* 0x000fea0003800000 */
[----:B---3--:R-:W3:Y:S01]  /*2220*/  LDC.64 R14, c[0x0][0x3a0] ;  /* 0x0000e800ff0e7b82 */ /* 0x008ee20000000a00 */
[----:B------:R-:W-:Y:S01]  /*2230*/  IMAD.MOV.U32 R31, RZ, RZ, 0x33 ;  /* 0x00000033ff1f7424 */ /* 0x000fe200078e00ff */
[----:B------:R-:W-:Y:S01]  /*2240*/  CS2R R28, SRZ ;  /* 0x00000000001c7805 */ /* 0x000fe2000001ff00 */
[----:B------:R-:W-:Y:S02]  /*2250*/  IMAD.MOV.U32 R27, RZ, RZ, RZ ;  /* 0x000000ffff1b7224 */ /* 0x000fe400078e00ff */
[----:B------:R-:W-:Y:S01]  /*2260*/  IMAD R31, R0, R31, -0xc8e ;  /* 0xfffff372001f7424 */ /* 0x000fe200078e021f */
[----:B---3--:R-:W-:-:S04]  /*2270*/  IADD3 R14, P0, PT, R14, -0x2, RZ ;  /* 0xfffffffe0e0e7810 */ /* 0x008fc80007f1e0ff */
[----:B------:R-:W-:-:S09]  /*2280*/  IADD3.X R15, PT, PT, R15, -0x1, RZ, P0, !PT ;  /* 0xffffffff0f0f7810 */ /* 0x000fd200007fe4ff */
.L_x_69:
[----:B--2---:R-:W-:Y:S01]  /*2290*/  IMAD.WIDE R16, R31, 0x2, R14 ;  /* 0x000000021f107825 */ /* 0x004fe200078e020e */
[----:B01----:R-:W0:Y:S04]  /*22a0*/  LDC.64 R18, c[0x0][0x398] ;  /* 0x0000e600ff127b82 */ /* 0x003e280000000a00 */
[----:B------:R-:W2:Y:S02]  /*22b0*/  LDG.E.U16 R30, desc[UR4][R16.64+0x2] ;  /* 0x00000204101e7981 */ /* 0x000ea4000c1e1500 */
[----:B--2---:R-:W-:-:S05]  /*22c0*/  IMAD.SHL.U32 R20, R30, 0x2, RZ ;  /* 0x000000021e147824 */ /* 0x004fca00078e00ff */
[----:B------:R-:W-:Y:S02]  /*22d0*/  LOP3.LUT R33, R20, 0xffe, RZ, 0xc0, !PT ;  /* 0x00000ffe14217812 */ /* 0x000fe400078ec0ff */
[----:B------:R-:W1:Y:S02]  /*22e0*/  LDC.64 R20, c[0x0][0x390] ;  /* 0x0000e400ff147b82 */ /* 0x000e640000000a00 */
[----:B0-----:R-:W-:-:S05]  /*22f0*/  IADD3 R32, P0, PT, R33, R18, RZ ;  /* 0x0000001221207210 */ /* 0x001fca0007f1e0ff */
[----:B------:R-:W-:-:S05]  /*2300*/  IMAD.X R33, RZ, RZ, R19, P0 ;  /* 0x000000ffff217224 */ /* 0x000fca00000e0613 */
[----:B------:R-:W2:Y:S02]  /*2310*/  LDG.E.U16 R32, desc[UR4][R32.64] ;  /* 0x0000000420207981 */ /* 0x000ea4000c1e1500 */
[----:B--2---:R-:W-:-:S05]  /*2320*/  IMAD.SHL.U32 R22, R32, 0x8, RZ ;  /* 0x0000000820167824 */ /* 0x004fca00078e00ff */
[----:B------:R-:W-:Y:S02]  /*2330*/  LOP3.LUT R25, R22, 0x3ff8, RZ, 0xc0, !PT ;  /* 0x00003ff816197812 */ /* 0x000fe400078ec0ff */
[----:B------:R-:W0:Y:S02]  /*2340*/  LDC.64 R22, c[0x0][0x388] ;  /* 0x0000e200ff167b82 */ /* 0x000e240000000a00 */
[----:B-1----:R-:W-:-:S05]  /*2350*/  IADD3 R24, P0, PT, R25, R20, RZ ;  /* 0x0000001419187210 */ /* 0x002fca0007f1e0ff */
[----:B------:R-:W-:-:S06]  /*2360*/  IMAD.X R25, RZ, RZ, R21, P0 ;  /* 0x000000ffff197224 */ /* 0x000fcc00000e0615 */
[----:B------:R-:W0:Y:S01]  /*2370*/  LDG.E.64 R24, desc[UR4][R24.64] ;  /* 0x0000000418187981 */ /* 0x000e22000c1e1b00 */
[----:B------:R-:W-:Y:S01]  /*2380*/  BSSY.RECONVERGENT B1, `(.L_x_53) ;  /* 0x000001b000017945 */ /* 0x000fe20003800200 */
[----:B0-----:R-:W-:Y:S02]  /*2390*/  LOP3.LUT R34, R24, R22, RZ, 0xc0, !PT ;  /* 0x0000001618227212 */ /* 0x001fe400078ec0ff */
[----:B------:R-:W-:Y:S02]  /*23a0*/  LOP3.LUT R35, R25, R23, RZ, 0xc0, !PT ;  /* 0x0000001719237212 */ /* 0x000fe400078ec0ff */
[----:B------:R-:W-:-:S04]  /*23b0*/  ISETP.GT.U32.AND P0, PT, R34, RZ, PT ;  /* 0x000000ff2200720c */ /* 0x000fc80003f04070 */
[----:B------:R-:W-:-:S13]  /*23c0*/  ISETP.GT.AND.EX P0, PT, R35, RZ, PT, P0 ;  /* 0x000000ff2300720c */ /* 0x000fda0003f04300 */
[----:B------:R-:W-:Y:S05]  /*23d0*/  @P0 BRA `(.L_x_54) ;  /* 0x0000000000540947 */ /* 0x000fea0003800000 */
[----:B------:R-:W0:Y:S01]  /*23e0*/  S2R R32, SR_CgaCtaId ;  /* 0x0000000000207919 */ /* 0x000e220000008800 */
[----:B------:R-:W-:Y:S01]  /*23f0*/  MOV R24, 0x400 ;  /* 0x0000040000187802 */ /* 0x000fe20000000f00 */
[----:B------:R-:W-:Y:S01]  /*2400*/  BSSY.RECONVERGENT B2, `(.L_x_55) ;  /* 0x0000009000027945 */ /* 0x000fe20003800200 */
[----:B------:R-:W-:-:S03]  /*2410*/  LOP3.LUT R33, R30, 0x7ff, RZ, 0xc0, !PT ;  /* 0x000007ff1e217812 */ /* 0x000fc600078ec0ff */
[----:B------:R-:W-:-:S05]  /*2420*/  VIADD R25, R24, 0x16bc ;  /* 0x000016bc18197836 */ /* 0x000fca0000000000 */
[----:B0-----:R-:W-:-:S05]  /*2430*/  LEA R34, R32, R25, 0x18 ;  /* 0x0000001920227211 */ /* 0x001fca00078ec0ff */
[----:B------:R-:W-:-:S07]  /*2440*/  IMAD R34, R33, 0x4, R34 ;  /* 0x0000000421227824 */ /* 0x000fce00078e0222 */
.L_x_56:
[----:B------:R-:W0:Y:S02]  /*2450*/  LDS R24, [R34] ;  /* 0x0000000022187984 */ /* 0x000e240000000800 */
[----:B0-----:R-:W-:-:S05]  /*2460*/  FADD R25, R29, R24 ;  /* 0x000000181d197221 */ /* 0x001fca0000000000 */
[----:B------:R-:W0:Y:S02]  /*2470*/  ATOMS.CAST.SPIN P0, [R34], R24, R25 ;  /* 0x000000182200758d */ /* 0x000e240001800019 */
[----:B0-----:R-:W-:Y:S05]  /*2480*/  @!P0 BRA `(.L_x_56) ;  /* 0xfffffffc00f08947 */ /* 0x001fea000383ffff */
[----:B------:R-:W-:Y:S05]  /*2490*/  BSYNC.RECONVERGENT B2 ;  /* 0x0000000000027941 */ /* 0x000fea0003800200 */
.L_x_55:
[----:B------:R-:W-:Y:S02]  /*24a0*/  MOV R25, 0x400 ;  /* 0x0000040000197802 */ /* 0x000fe40000000f00 */
[----:B------:R-:W-:-:S03]  /*24b0*/  LOP3.LUT P0, RZ, R30, 0x800, RZ, 0xc0, !PT ;  /* 0x000008001eff7812 */ /* 0x000fc6000780c0ff */
[----:B------:R-:W-:-:S05]  /*24c0*/  VIADD R25, R25, 0x200 ;  /* 0x0000020019197836 */ /* 0x000fca0000000000 */
[----:B------:R-:W-:-:S05]  /*24d0*/  LEA R32, R32, R25, 0x18 ;  /* 0x0000001920207211 */ /* 0x000fca00078ec0ff */
[----:B------:R-:W-:-:S05]  /*24e0*/  IMAD R33, R33, 0x4, R32 ;  /* 0x0000000421217824 */ /* 0x000fca00078e0220 */
[----:B------:R-:W0:Y:S02]  /*24f0*/  LDS R24, [R33] ;  /* 0x0000000021187984 */ /* 0x000e240000000800 */
[----:B0-----:R-:W-:-:S04]  /*2500*/  FADD R24, R27, R24 ;  /* 0x000000181b187221 */ /* 0x001fc80000000000 */
[----:B------:R-:W-:Y:S01]  /*2510*/  @P0 FADD R29, R29, R24 ;  /* 0x000000181d1d0221 */ /* 0x000fe20000000000 */
[----:B------:R-:W-:-:S07]  /*2520*/  FSEL R27, R24, RZ, !P0 ;  /* 0x000000ff181b7208 */ /* 0x000fce0004000000 */
.L_x_54:
[----:B------:R-:W-:Y:S05]  /*2530*/  BSYNC.RECONVERGENT B1 ;  /* 0x0000000000017941 */ /* 0x000fea0003800200 */
.L_x_53:
        /* <DEDUP_REMOVED lines=24> */
.L_x_60:
[----:B------:R-:W0:Y:S02]  /*26c0*/  LDS R24, [R34] ;  /* 0x0000000022187984 */ /* 0x000e240000000800 */
[----:B0-----:R-:W-:-:S05]  /*26d0*/  FADD R25, R29, R24 ;  /* 0x000000181d197221 */ /* 0x001fca0000000000 */
[----:B------:R-:W0:Y:S02]  /*26e0*/  ATOMS.CAST.SPIN P0, [R34], R24, R25 ;  /* 0x000000182200758d */ /* 0x000e240001800019 */
[----:B0-----:R-:W-:Y:S05]  /*26f0*/  @!P0 BRA `(.L_x_60) ;  /* 0xfffffffc00f08947 */ /* 0x001fea000383ffff */
[----:B------:R-:W-:Y:S05]  /*2700*/  BSYNC.RECONVERGENT B2 ;  /* 0x0000000000027941 */ /* 0x000fea0003800200 */
.L_x_59:
        /* <DEDUP_REMOVED lines=9> */
.L_x_58:
[----:B------:R-:W-:Y:S05]  /*27a0*/  BSYNC.RECONVERGENT B1 ;  /* 0x0000000000017941 */ /* 0x000fea0003800200 */
.L_x_57:
        /* <DEDUP_REMOVED lines=24> */
.L_x_64:
[----:B------:R-:W0:Y:S02]  /*2930*/  LDS R24, [R34] ;  /* 0x0000000022187984 */ /* 0x000e240000000800 */
[----:B0-----:R-:W-:-:S05]  /*2940*/  FADD R25, R29, R24 ;  /* 0x000000181d197221 */ /* 0x001fca0000000000 */
[----:B------:R-:W0:Y:S02]  /*2950*/  ATOMS.CAST.SPIN P0, [R34], R24, R25 ;  /* 0x000000182200758d */ /* 0x000e240001800019 */
[----:B0-----:R-:W-:Y:S05]  /*2960*/  @!P0 BRA `(.L_x_64) ;  /* 0xfffffffc00f08947 */ /* 0x001fea000383ffff */
[----:B------:R-:W-:Y:S05]  /*2970*/  BSYNC.RECONVERGENT B2 ;  /* 0x0000000000027941 */ /* 0x000fea0003800200 */
.L_x_63:
        /* <DEDUP_REMOVED lines=9> */
.L_x_62:
[----:B------:R-:W-:Y:S05]  /*2a10*/  BSYNC.RECONVERGENT B1 ;  /* 0x0000000000017941 */ /* 0x000fea0003800200 */
.L_x_61:
        /* <DEDUP_REMOVED lines=26> */
.L_x_68:
[----:B------:R-:W0:Y:S02]  /*2bc0*/  LDS R16, [R19] ;  /* 0x0000000013107984 */ /* 0x000e240000000800 */
[----:B0-----:R-:W-:-:S05]  /*2bd0*/  FADD R17, R29, R16 ;  /* 0x000000101d117221 */ /* 0x001fca0000000000 */
[----:B------:R-:W0:Y:S02]  /*2be0*/  ATOMS.CAST.SPIN P0, [R19], R16, R17 ;  /* 0x000000101300758d */ /* 0x000e240001800011 */
[----:B0-----:R-:W-:Y:S05]  /*2bf0*/  @!P0 BRA `(.L_x_68) ;  /* 0xfffffffc00f08947 */ /* 0x001fea000383ffff */
[----:B------:R-:W-:Y:S05]  /*2c00*/  BSYNC.RECONVERGENT B2 ;  /* 0x0000000000027941 */ /* 0x000fea0003800200 */
.L_x_67:
[----:B------:R-:W-:Y:S01]  /*2c10*/  VIADD R20, R20, 0x200 ;  /* 0x0000020014147836 */ /* 0x000fe20000000000 */
[----:B------:R-:W-:-:S04]  /*2c20*/  LOP3.LUT P0, RZ, R24, 0x800, RZ, 0xc0, !PT ;  /* 0x0000080018ff7812 */ /* 0x000fc8000780c0ff */
[----:B------:R-:W-:-:S05]  /*2c30*/  LEA R21, R21, R20, 0x18 ;  /* 0x0000001415157211 */ /* 0x000fca00078ec0ff */
[----:B------:R-:W-:-:S06]  /*2c40*/  IMAD R16, R18, 0x4, R21 ;  /* 0x0000000412107824 */ /* 0x000fcc00078e0215 */
[----:B------:R-:W0:Y:S02]  /*2c50*/  LDS R16, [R16] ;  /* 0x0000000010107984 */ /* 0x000e240000000800 */
[----:B0-----:R-:W-:-:S04]  /*2c60*/  FADD R18, R27, R16 ;  /* 0x000000101b127221 */ /* 0x001fc80000000000 */
[----:B------:R-:W-:Y:S01]  /*2c70*/  @P0 FADD R29, R29, R18 ;  /* 0x000000121d1d0221 */ /* 0x000fe20000000000 */
[----:B------:R-:W-:-:S07]  /*2c80*/  FSEL R27, R18, RZ, !P0 ;  /* 0x000000ff121b7208 */ /* 0x000fce0004000000 */
.L_x_66:
[----:B------:R-:W-:Y:S05]  /*2c90*/  BSYNC.RECONVERGENT B1 ;  /* 0x0000000000017941 */ /* 0x000fea0003800200 */
.L_x_65:
[----:B------:R-:W-:Y:S02]  /*2ca0*/  VIADD R28, R28, 0x4 ;  /* 0x000000041c1c7836 */ /* 0x000fe40000000000 */
[----:B------:R-:W-:Y:S01]  /*2cb0*/  VIADD R31, R31, 0xfffffffc ;  /* 0xfffffffc1f1f7836 */ /* 0x000fe20000000000 */
[----:B------:R-:W-:Y:S06]  /*2cc0*/  BRA `(.L_x_69) ;  /* 0xfffffff400707947 */ /* 0x000fec000383ffff */
.L_x_52:
[----:B------:R-:W-:Y:S05]  /*2cd0*/  BSYNC.RECONVERGENT B0 ;  /* 0x0000000000007941 */ /* 0x000fea0003800200 */
.L_x_51:
[----:B------:R-:W-:Y:S01]  /*2ce0*/  BAR.SYNC.DEFER_BLOCKING 0x0 ;  /* 0x0000000000007b1d */ /* 0x000fe20000010000 */
[----:B------:R-:W-:Y:S02]  /*2cf0*/  MOV R17, 0x400 ;  /* 0x0000040000117802 */ /* 0x000fe40000000f00 */
[----:B------:R-:W-:-:S05]  /*2d00*/  MOV R14, 0x400 ;  /* 0x00000400000e7802 */ /* 0x000fca0000000f00 */
[----:B------:R-:W-:Y:S01]  /*2d10*/  BAR.SYNC.DEFER_BLOCKING 0x0 ;  /* 0x0000000000007b1d */ /* 0x000fe20000010000 */
[----:B------:R-:W-:Y:S01]  /*2d20*/  ISETP.GT.AND P0, PT, R0, 0x78, PT ;  /* 0x000000780000780c */ /* 0x000fe20003f04270 */
[----:B------:R-:W-:-:S04]  /*2d30*/  VIADD R14, R14, 0x200 ;  /* 0x000002000e0e7836 */ /* 0x000fc80000000000 */
[----:B------:R-:W-:Y:S01]  /*2d40*/  BSSY.RECONVERGENT B0, `(.L_x_70) ;  /* 0x0000010000007945 */ /* 0x000fe20003800200 */
[----:B--2---:R-:W1:Y:S01]  /*2d50*/  S2R R16, SR_CgaCtaId ;  /* 0x0000000000107919 */ /* 0x004e620000008800 */
[----:B0-----:R-:W0:Y:S01]  /*2d60*/  S2R R21, SR_CgaCtaId ;  /* 0x0000000000157919 */ /* 0x001e220000008800 */
[----:B-1----:R-:W-:Y:S02]  /*2d70*/  LEA R19, R16, R17, 0x18 ;  /* 0x0000001110137211 */ /* 0x002fe400078ec0ff */
[----:B0-----:R-:W-:-:S03]  /*2d80*/  LEA R21, R21, R14, 0x18 ;  /* 0x0000000e15157211 */ /* 0x001fc600078ec0ff */
[C---:B---3--:R-:W-:Y:S02]  /*2d90*/  IMAD R15, R0.reuse, 0x4, R19 ;  /* 0x00000004000f7824 */ /* 0x048fe400078e0213 */
[----:B------:R-:W-:Y:S02]  /*2da0*/  IMAD.MOV.U32 R14, RZ, RZ, RZ ;  /* 0x000000ffff0e7224 */ /* 0x000fe400078e00ff */
[----:B------:R-:W-:Y:S01]  /*2db0*/  IMAD R23, R0, 0x2c, R21 ;  /* 0x0000002c00177824 */ /* 0x000fe200078e0215 */
[----:B------:R0:W-:Y:S01]  /*2dc0*/  STS [R15], RZ ;  /* 0x000000ff0f007388 */ /* 0x0001e20000000800 */
[----:B------:R-:W-:Y:S05]  /*2dd0*/  @P0 BRA `(.L_x_71) ;  /* 0x0000000000180947 */ /* 0x000fea0003800000 */
[----:B------:R-:W1:Y:S02]  /*2de0*/  LDS R14, [R23] ;  /* 0x00000000170e7984 */ /* 0x000e640000000800 */
[----:B-1----:R-:W-:-:S05]  /*2df0*/  FADD R18, RZ, R14 ;  /* 0x0000000eff127221 */ /* 0x002fca0000000000 */
[----:B------:R-:W-:Y:S04]  /*2e00*/  STS [R15], R18 ;  /* 0x000000120f007388 */ /* 0x000fe80000000800 */
[----:B------:R-:W1:Y:S02]  /*2e10*/  LDS R21, [R23+0x4] ;  /* 0x0000040017157984 */ /* 0x000e640000000800 */
[----:B-1----:R-:W-:-:S05]  /*2e20*/  FADD R14, R18, R21 ;  /* 0x00000015120e7221 */ /* 0x002fca0000000000 */
[----:B------:R1:W-:Y:S02]  /*2e30*/  STS [R15], R14 ;  /* 0x0000000e0f007388 */ /* 0x0003e40000000800 */
.L_x_71:
[----:B------:R-:W-:Y:S05]  /*2e40*/  BSYNC.RECONVERGENT B0 ;  /* 0x0000000000007941 */ /* 0x000fea0003800200 */
.L_x_70:
[----:B------:R-:W-:Y:S04]  /*2e50*/  BSSY.RECONVERGENT B1, `(.L_x_72) ;  /* 0x0000013000017945 */ /* 0x000fe80003800200 */
[----:B------:R-:W-:Y:S04]  /*2e60*/  BSSY.RELIABLE B0, `(.L_x_73) ;  /* 0x000000e000007945 */ /* 0x000fe80003800100 */
[----:B------:R-:W-:Y:S05]  /*2e70*/  @P0 BRA `(.L_x_74) ;  /* 0x00000000001c0947 */ /* 0x000fea0003800000 */
[----:B------:R-:W1:Y:S02]  /*2e80*/  LDS R21, [R23+0x8] ;  /* 0x0000080017157984 */ /* 0x000e640000000800 */
[----:B-1----:R-:W-:-:S05]  /*2e90*/  FADD R14, R14, R21 ;  /* 0x000000150e0e7221 */ /* 0x002fca0000000000 */
[----:B------:R1:W-:Y:S01]  /*2ea0*/  STS [R15], R14 ;  /* 0x0000000e0f007388 */ /* 0x0003e20000000800 */
[----:B------:R-:W-:Y:S05]  /*2eb0*/  @P0 BRA `(.L_x_75) ;  /* 0x0000000000200947 */ /* 0x000fea0003800000 */
[----:B------:R-:W1:Y:S02]  /*2ec0*/  LDS R21, [R23+0xc] ;  /* 0x00000c0017157984 */ /* 0x000e640000000800 */
[----:B-1----:R-:W-:-:S05]  /*2ed0*/  FADD R14, R14, R21 ;  /* 0x000000150e0e7221 */ /* 0x002fca0000000000 */
[----:B------:R2:W-:Y:S02]  /*2ee0*/  STS [R15], R14 ;  /* 0x0000000e0f007388 */ /* 0x0005e40000000800 */
.L_x_74:
[----:B------:R-:W-:Y:S05]  /*2ef0*/  @P0 BREAK.RELIABLE B0 ;  /* 0x0000000000000942 */ /* 0x000fea0003800100 */
[----:B------:R-:W-:Y:S05]  /*2f00*/  @P0 BRA `(.L_x_76) ;  /* 0x00000000001c0947 */ /* 0x000fea0003800000 */
[----:B------:R-:W1:Y:S02]  /*2f10*/  LDS R21, [R23+0x10] ;  /* 0x0000100017157984 */ /* 0x000e640000000800 */
[----:B-12---:R-:W-:-:S05]  /*2f20*/  FADD R14, R14, R21 ;  /* 0x000000150e0e7221 */ /* 0x006fca0000000000 */
[----:B------:R2:W-:Y:S02]  /*2f30*/  STS [R15], R14 ;  /* 0x0000000e0f007388 */ /* 0x0005e40000000800 */
.L_x_75:
[----:B------:R-:W-:Y:S05]  /*2f40*/  BSYNC.RELIABLE B0 ;  /* 0x0000000000007941 */ /* 0x000fea0003800100 */
.L_x_73:
[----:B------:R-:W1:Y:S02]  /*2f50*/  @!P0 LDS R21, [R23+0x14] ;  /* 0x0000140017158984 */ /* 0x000e640000000800 */
[----:B-12---:R-:W-:-:S05]  /*2f60*/  @!P0 FADD R14, R14, R21 ;  /* 0x000000150e0e8221 */ /* 0x006fca0000000000 */
[----:B------:R3:W-:Y:S02]  /*2f70*/  @!P0 STS [R15], R14 ;  /* 0x0000000e0f008388 */ /* 0x0007e40000000800 */
.L_x_76:
[----:B------:R-:W-:Y:S05]  /*2f80*/  BSYNC.RECONVERGENT B1 ;  /* 0x0000000000017941 */ /* 0x000fea0003800200 */
.L_x_72:
[----:B------:R-:W-:Y:S05]  /*2f90*/  WARPSYNC.ALL ;  /* 0x0000000000007948 */ /* 0x000fea0003800000 */
[----:B------:R-:W-:Y:S01]  /*2fa0*/  ISETP.GT.AND P1, PT, R0, 0x77, PT ;  /* 0x000000770000780c */ /* 0x000fe20003f24270 */
[----:B------:R-:W-:-:S12]  /*2fb0*/  BSSY.RECONVERGENT B1, `(.L_x_77) ;  /* 0x0000008000017945 */ /* 0x000fd80003800200 */
[----:B------:R-:W-:Y:S05]  /*2fc0*/  @P1 BRA `(.L_x_78) ;  /* 0x0000000000181947 */ /* 0x000fea0003800000 */
[----:B------:R-:W4:Y:S02]  /*2fd0*/  LDS R21, [R23+0x18] ;  /* 0x0000180017157984 */ /* 0x000f240000000800 */
[----:B----4-:R-:W-:-:S05]  /*2fe0*/  FADD R18, R14, R21 ;  /* 0x000000150e127221 */ /* 0x010fca0000000000 */
[----:B------:R-:W-:Y:S04]  /*2ff0*/  STS [R15], R18 ;  /* 0x000000120f007388 */ /* 0x000fe80000000800 */
[----:B------:R-:W1:Y:S02]  /*3000*/  LDS R21, [R23+0x1c] ;  /* 0x00001c0017157984 */ /* 0x000e640000000800 */
[----:B-123--:R-:W-:-:S05]  /*3010*/  FADD R14, R18, R21 ;  /* 0x00000015120e7221 */ /* 0x00efca0000000000 */
[----:B------:R4:W-:Y:S02]  /*3020*/  STS [R15], R14 ;  /* 0x0000000e0f007388 */ /* 0x0009e40000000800 */
.L_x_78:
[----:B------:R-:W-:Y:S05]  /*3030*/  BSYNC.RECONVERGENT B1 ;  /* 0x0000000000017941 */ /* 0x000fea0003800200 */
.L_x_77:
[----:B------:R-:W-:Y:S04]  /*3040*/  BSSY.RECONVERGENT B1, `(.L_x_79) ;  /* 0x0000008000017945 */ /* 0x000fe80003800200 */
[----:B------:R-:W-:Y:S05]  /*3050*/  @P1 BRA `(.L_x_80) ;  /* 0x0000000000181947 */ /* 0x000fea0003800000 */
[----:B------:R-:W1:Y:S02]  /*3060*/  LDS R21, [R23+0x20] ;  /* 0x0000200017157984 */ /* 0x000e640000000800 */
[----:B-1234-:R-:W-:-:S05]  /*3070*/  FADD R14, R14, R21 ;  /* 0x000000150e0e7221 */ /* 0x01efca0000000000 */
[----:B------:R-:W-:Y:S04]  /*3080*/  STS [R15], R14 ;  /* 0x0000000e0f007388 */ /* 0x000fe80000000800 */
[----:B------:R-:W1:Y:S02]  /*3090*/  @!P1 LDS R21, [R23+0x24] ;  /* 0x0000240017159984 */ /* 0x000e640000000800 */
[----:B-1----:R-:W-:-:S05]  /*30a0*/  @!P1 FADD R14, R14, R21 ;  /* 0x000000150e0e9221 */ /* 0x002fca0000000000 */
[----:B------:R1:W-:Y:S02]  /*30b0*/  @!P1 STS [R15], R14 ;  /* 0x0000000e0f009388 */ /* 0x0003e40000000800 */
.L_x_80:
[----:B------:R-:W-:Y:S05]  /*30c0*/  BSYNC.RECONVERGENT B1 ;  /* 0x0000000000017941 */ /* 0x000fea0003800200 */
.L_x_79:
[----:B------:R5:W1:Y:S01]  /*30d0*/  @!P1 LDS R21, [R23+0x28] ;  /* 0x0000280017159984 */ /* 0x000a620000000800 */
[C---:B------:R-:W-:Y:S01]  /*30e0*/  ISETP.GT.AND P3, PT, R0.reuse, 0x3f, PT ;  /* 0x0000003f0000780c */ /* 0x040fe20003f64270 */
[C---:B------:R-:W-:Y:S01]  /*30f0*/  IMAD R20, R0.reuse, 0x4, R15 ;  /* 0x0000000400147824 */ /* 0x040fe200078e020f */
[C---:B------:R-:W-:Y:S01]  /*3100*/  ISETP.GT.AND P2, PT, R0.reuse, 0x1f, PT ;  /* 0x0000001f0000780c */ /* 0x040fe20003f44270 */
[C---:B------:R-:W-:Y:S01]  /*3110*/  IMAD R18, R0.reuse, -0x9, R5 ;  /* 0xfffffff700127824 */ /* 0x040fe200078e0205 */
[C---:B------:R-:W-:Y:S01]  /*3120*/  ISETP.GT.AND P4, PT, R0.reuse, 0x7, PT ;  /* 0x000000070000780c */ /* 0x040fe20003f84270 */
[----:B------:R-:W-:Y:S01]  /*3130*/  BSSY.RECONVERGENT B1, `(.L_x_81) ;  /* 0x0000077000017945 */ /* 0x000fe20003800200 */
[----:B------:R-:W-:Y:S01]  /*3140*/  ISETP.GT.AND P5, PT, R0, 0x3, PT ;  /* 0x000000030000780c */ /* 0x000fe20003fa4270 */
[----:B-----5:R-:W-:Y:S01]  /*3150*/  IMAD R23, R18, 0x8, R19 ;  /* 0x0000000812177824 */ /* 0x020fe200078e0213 */
[----:B------:R-:W-:Y:S02]  /*3160*/  ISETP.GT.AND P6, PT, R0, 0x1, PT ;  /* 0x000000010000780c */ /* 0x000fe40003fc4270 */
[----:B------:R-:W-:-:S02]  /*3170*/  P2R R24, PR, RZ, 0x1 ;  /* 0x00000001ff187803 */ /* 0x000fc40000000000 */
[----:B------:R-:W-:Y:S02]  /*3180*/  ISETP.GT.AND P0, PT, R0, RZ, PT ;  /* 0x000000ff0000720c */ /* 0x000fe40003f04270 */
[----:B------:R-:W-:Y:S01]  /*3190*/  P2R R27, PR, RZ, 0x2 ;  /* 0x00000002ff1b7803 */ /* 0x000fe20000000000 */
[----:B-1234-:R-:W-:-:S05]  /*31a0*/  @!P1 FADD R14, R21, R14 ;  /* 0x0000000e150e9221 */ /* 0x01efca0000000000 */
[----:B------:R-:W-:Y:S01]  /*31b0*/  @!P1 STS [R15], R14 ;  /* 0x0000000e0f009388 */ /* 0x000fe20000000800 */
[----:B------:R-:W-:Y:S08]  /*31c0*/  BAR.SYNC.DEFER_BLOCKING 0x0 ;  /* 0x0000000000007b1d */ /* 0x000ff00000010000 */
[----:B------:R-:W-:Y:S01]  /*31d0*/  BAR.SYNC.DEFER_BLOCKING 0x0 ;  /* 0x0000000000007b1d */ /* 0x000fe20000010000 */
[----:B------:R-:W-:-:S05]  /*31e0*/  ISETP.NE.AND P1, PT, R0, RZ, PT ;  /* 0x000000ff0000720c */ /* 0x000fca0003f25270 */
[----:B------:R-:W-:Y:S04]  /*31f0*/  @!P3 LDS R21, [R20] ;  /* 0x000000001415b984 */ /* 0x000fe80000000800 */
[----:B------:R-:W1:Y:S02]  /*3200*/  @!P3 LDS R22, [R20+0x4] ;  /* 0x000004001416b984 */ /* 0x000e640000000800 */
[----:B-1----:R-:W-:-:S05]  /*3210*/  @!P3 FADD R21, R21, R22 ;  /* 0x000000161515b221 */ /* 0x002fca0000000000 */
[----:B------:R1:W-:Y:S01]  /*3220*/  @!P3 STS [R20+0x4], R21 ;  /* 0x000004151400b388 */ /* 0x0003e20000000800 */
[----:B------:R-:W-:Y:S01]  /*3230*/  BAR.SYNC.DEFER_BLOCKING 0x0 ;  /* 0x0000000000007b1d */ /* 0x000fe20000010000 */
[----:B------:R-:W-:Y:S01]  /*3240*/  ISETP.GT.AND P3, PT, R0, 0xf, PT ;  /* 0x0000000f0000780c */ /* 0x000fe20003f64270 */
[----:B-1----:R-:W-:-:S04]  /*3250*/  IMAD R20, R18, 0x18, R23 ;  /* 0x0000001812147824 */ /* 0x002fc800078e0217 */
[----:B------:R-:W-:Y:S04]  /*3260*/  @!P2 LDS R14, [R23+-0x4] ;  /* 0xfffffc00170ea984 */ /* 0x000fe80000000800 */
[----:B0-----:R-:W0:Y:S02]  /*3270*/  @!P2 LDS R15, [R23+0x4] ;  /* 0x00000400170fa984 */ /* 0x001e240000000800 */
[----:B0-----:R-:W-:Y:S01]  /*3280*/  @!P2 FADD R14, R14, R15 ;  /* 0x0000000f0e0ea221 */ /* 0x001fe20000000000 */
[----:B------:R-:W-:-:S04]  /*3290*/  IMAD R15, R18, 0x8, R23 ;  /* 0x00000008120f7824 */ /* 0x000fc800078e0217 */
[----:B------:R0:W-:Y:S01]  /*32a0*/  @!P2 STS [R23+0x4], R14 ;  /* 0x0000040e1700a388 */ /* 0x0001e20000000800 */
[----:B------:R-:W-:Y:S01]  /*32b0*/  BAR.SYNC.DEFER_BLOCKING 0x0 ;  /* 0x0000000000007b1d */ /* 0x000fe20000010000 */
[----:B0-----:R-:W-:-:S05]  /*32c0*/  IMAD R14, R18, 0x38, R23 ;  /* 0x00000038120e7824 */ /* 0x001fca00078e0217 */
[----:B------:R-:W-:Y:S04]  /*32d0*/  @!P3 LDS R22, [R15+-0x4] ;  /* 0xfffffc000f16b984 */ /* 0x000fe80000000800 */
[----:B------:R-:W0:Y:S02]  /*32e0*/  @!P3 LDS R25, [R15+0xc] ;  /* 0x00000c000f19b984 */ /* 0x000e240000000800 */
[----:B0-----:R-:W-:Y:S01]  /*32f0*/  @!P3 FADD R22, R22, R25 ;  /* 0x000000191616b221 */ /* 0x001fe20000000000 */
[----:B------:R-:W-:-:S04]  /*3300*/  IMAD R25, R18, 0x8, R19 ;  /* 0x0000000812197824 */ /* 0x000fc800078e0213 */
[----:B------:R0:W-:Y:S01]  /*3310*/  @!P3 STS [R15+0xc], R22 ;  /* 0x00000c160f00b388 */ /* 0x0001e20000000800 */
[----:B------:R-:W-:Y:S01]  /*3320*/  BAR.SYNC.DEFER_BLOCKING 0x0 ;  /* 0x0000000000007b1d */ /* 0x000fe20000010000 */
[----:B0-----:R-:W-:-:S05]  /*3330*/  IMAD R15, R18, 0x78, R25 ;  /* 0x00000078120f7824 */ /* 0x001fca00078e0219 */
[----:B------:R-:W-:Y:S04]  /*3340*/  @!P4 LDS R21, [R20+-0x4] ;  /* 0xfffffc001415c984 */ /* 0x000fe80000000800 */
[----:B------:R-:W0:Y:S02]  /*3350*/  @!P4 LDS R28, [R20+0x1c] ;  /* 0x00001c00141cc984 */ /* 0x000e240000000800 */
[----:B0-----:R-:W-:-:S05]  /*3360*/  @!P4 FADD R21, R21, R28 ;  /* 0x0000001c1515c221 */ /* 0x001fca0000000000 */
[----:B------:R-:W-:Y:S01]  /*3370*/  @!P4 STS [R20+0x1c], R21 ;  /* 0x00001c151400c388 */ /* 0x000fe20000000800 */
[----:B------:R-:W-:Y:S06]  /*3380*/  BAR.SYNC.DEFER_BLOCKING 0x0 ;  /* 0x0000000000007b1d */ /* 0x000fec0000010000 */
[----:B------:R-:W-:Y:S04]  /*3390*/  @!P5 LDS R23, [R14+-0x4] ;  /* 0xfffffc000e17d984 */ /* 0x000fe80000000800 */
[----:B------:R-:W0:Y:S02]  /*33a0*/  @!P5 LDS R28, [R14+0x3c] ;  /* 0x00003c000e1cd984 */ /* 0x000e240000000800 */
[----:B0-----:R-:W-:-:S05]  /*33b0*/  @!P5 FADD R23, R23, R28 ;  /* 0x0000001c1717d221 */ /* 0x001fca0000000000 */
[----:B------:R-:W-:Y:S01]  /*33c0*/  @!P5 STS [R14+0x3c], R23 ;  /* 0x00003c170e00d388 */ /* 0x000fe20000000800 */
[----:B------:R-:W-:Y:S06]  /*33d0*/  BAR.SYNC.DEFER_BLOCKING 0x0 ;  /* 0x0000000000007b1d */ /* 0x000fec0000010000 */
[----:B------:R-:W-:Y:S04]  /*33e0*/  @!P6 LDS R20, [R15+-0x4] ;  /* 0xfffffc000f14e984 */ /* 0x000fe80000000800 */
[----:B------:R-:W0:Y:S02]  /*33f0*/  @!P6 LDS R21, [R15+0x7c] ;  /* 0x00007c000f15e984 */ /* 0x000e240000000800 */
[----:B0-----:R-:W-:Y:S01]  /*3400*/  @!P6 FADD R20, R20, R21 ;  /* 0x000000151414e221 */ /* 0x001fe20000000000 */
[----:B------:R-:W-:-:S04]  /*3410*/  IMAD R21, R18, 0xf8, R25 ;  /* 0x000000f812157824 */ /* 0x000fc800078e0219 */
[----:B------:R0:W-:Y:S01]  /*3420*/  @!P6 STS [R15+0x7c], R20 ;  /* 0x00007c140f00e388 */ /* 0x0001e20000000800 */
[----:B------:R-:W-:Y:S01]  /*3430*/  BAR.SYNC.DEFER_BLOCKING 0x0 ;  /* 0x0000000000007b1d */ /* 0x000fe20000010000 */
[----:B0-----:R-:W-:-:S05]  /*3440*/  P2R R20, PR, RZ, 0x2 ;  /* 0x00000002ff147803 */ /* 0x001fca0000000000 */
[----:B------:R-:W-:Y:S04]  /*3450*/  @!P0 LDS R22, [R21+-0x4] ;  /* 0xfffffc0015168984 */ /* 0x000fe80000000800 */
[----:B------:R-:W0:Y:S02]  /*3460*/  @!P0 LDS R23, [R21+0xfc] ;  /* 0x0000fc0015178984 */ /* 0x000e240000000800 */
[----:B0-----:R-:W-:-:S05]  /*3470*/  @!P0 FADD R22, R22, R23 ;  /* 0x0000001716168221 */ /* 0x001fca0000000000 */
[----:B------:R-:W-:Y:S04]  /*3480*/  @!P0 STS [R21+0xfc], R22 ;  /* 0x0000fc1615008388 */ /* 0x000fe80000000800 */
[----:B------:R-:W-:Y:S01]  /*3490*/  @!P1 STS [R19+0x1fc], RZ ;  /* 0x0001fcff13009388 */ /* 0x000fe20000000800 */
[----:B------:R-:W-:Y:S01]  /*34a0*/  BAR.SYNC.DEFER_BLOCKING 0x0 ;  /* 0x0000000000007b1d */ /* 0x000fe20000010000 */
[----:B------:R-:W-:Y:S01]  /*34b0*/  ISETP.NE.AND P1, PT, R27, RZ, PT ;  /* 0x000000ff1b00720c */ /* 0x000fe20003f25270 */
[----:B------:R-:W-:-:S04]  /*34c0*/  IMAD R27, R18, 0x8, R19 ;  /* 0x00000008121b7824 */ /* 0x000fc800078e0213 */
[----:B------:R-:W-:Y:S04]  /*34d0*/  @!P0 LDS R23, [R21+-0x4] ;  /* 0xfffffc0015178984 */ /* 0x000fe80000000800 */
[----:B------:R-:W0:Y:S02]  /*34e0*/  @!P0 LDS R20, [R21+0xfc] ;  /* 0x0000fc0015148984 */ /* 0x000e240000000800 */
[----:B0-----:R-:W-:Y:S02]  /*34f0*/  @!P0 FADD R28, R23, R20 ;  /* 0x00000014171c8221 */ /* 0x001fe40000000000 */
[----:B------:R-:W-:Y:S04]  /*3500*/  @!P0 STS [R21+-0x4], R20 ;  /* 0xfffffc1415008388 */ /* 0x000fe80000000800 */
[----:B------:R0:W-:Y:S01]  /*3510*/  @!P0 STS [R21+0xfc], R28 ;  /* 0x0000fc1c15008388 */ /* 0x0001e20000000800 */
[----:B------:R-:W-:Y:S01]  /*3520*/  BAR.SYNC.DEFER_BLOCKING 0x0 ;  /* 0x0000000000007b1d */ /* 0x000fe20000010000 */
[----:B------:R-:W-:Y:S01]  /*3530*/  ISETP.NE.AND P0, PT, R24, RZ, PT ;  /* 0x000000ff1800720c */ /* 0x000fe20003f05270 */
[----:B0-----:R-:W-:-:S04]  /*3540*/  IMAD R28, R18, 0x18, R27 ;  /* 0x00000018121c7824 */ /* 0x001fc800078e021b */
[----:B------:R-:W-:Y:S04]  /*3550*/  @!P6 LDS R23, [R15+-0x4] ;  /* 0xfffffc000f17e984 */ /* 0x000fe80000000800 */
[----:B------:R-:W0:Y:S02]  /*3560*/  @!P6 LDS R22, [R15+0x7c] ;  /* 0x00007c000f16e984 */ /* 0x000e240000000800 */
[----:B0-----:R-:W-:Y:S02]  /*3570*/  @!P6 FADD R24, R23, R22 ;  /* 0x000000161718e221 */ /* 0x001fe40000000000 */
[----:B------:R-:W-:Y:S04]  /*3580*/  @!P6 STS [R15+-0x4], R22 ;  /* 0xfffffc160f00e388 */ /* 0x000fe80000000800 */
[----:B------:R0:W-:Y:S01]  /*3590*/  @!P6 STS [R15+0x7c], R24 ;  /* 0x00007c180f00e388 */ /* 0x0001e20000000800 */
[----:B------:R-:W-:Y:S01]  /*35a0*/  BAR.SYNC.DEFER_BLOCKING 0x0 ;  /* 0x0000000000007b1d */ /* 0x000fe20000010000 */
[----:B------:R-:W-:Y:S01]  /*35b0*/  ISETP.GT.AND P6, PT, R0, 0x3f, PT ;  /* 0x0000003f0000780c */ /* 0x000fe20003fc4270 */
[----:B0-----:R-:W-:-:S04]  /*35c0*/  IMAD R24, R18, 0x8, R27 ;  /* 0x0000000812187824 */ /* 0x001fc800078e021b */
[----:B------:R-:W-:Y:S04]  /*35d0*/  @!P5 LDS R23, [R14+-0x4] ;  /* 0xfffffc000e17d984 */ /* 0x000fe80000000800 */
[----:B------:R-:W0:Y:S02]  /*35e0*/  @!P5 LDS R25, [R14+0x3c] ;  /* 0x00003c000e19d984 */ /* 0x000e240000000800 */
[----:B0-----:R-:W-:Y:S02]  /*35f0*/  @!P5 FADD R23, R23, R25 ;  /* 0x000000191717d221 */ /* 0x001fe40000000000 */
[----:B------:R0:W-:Y:S04]  /*3600*/  @!P5 STS [R14+-0x4], R25 ;  /* 0xfffffc190e00d388 */ /* 0x0001e80000000800 */
[----:B------:R-:W-:Y:S01]  /*3610*/  @!P5 STS [R14+0x3c], R23 ;  /* 0x00003c170e00d388 */ /* 0x000fe20000000800 */
[----:B------:R-:W-:Y:S01]  /*3620*/  BAR.SYNC.DEFER_BLOCKING 0x0 ;  /* 0x0000000000007b1d */ /* 0x000fe20000010000 */
[----:B0-----:R-:W-:-:S04]  /*3630*/  IMAD R25, R0, 0x4, R19 ;  /* 0x0000000400197824 */ /* 0x001fc800078e0213 */
[----:B------:R-:W-:Y:S01]  /*3640*/  IMAD R22, R0, 0x4, R25 ;  /* 0x0000000400167824 */ /* 0x000fe200078e0219 */
[----:B------:R-:W-:Y:S04]  /*3650*/  @!P4 LDS R20, [R28+-0x4] ;  /* 0xfffffc001c14c984 */ /* 0x000fe80000000800 */
[----:B------:R-:W0:Y:S02]  /*3660*/  @!P4 LDS R15, [R28+0x1c] ;  /* 0x00001c001c0fc984 */ /* 0x000e240000000800 */
[----:B0-----:R-:W-:Y:S02]  /*3670*/  @!P4 FADD R20, R20, R15 ;  /* 0x0000000f1414c221 */ /* 0x001fe40000000000 */
[----:B------:R-:W-:Y:S04]  /*3680*/  @!P4 STS [R28+-0x4], R15 ;  /* 0xfffffc0f1c00c388 */ /* 0x000fe80000000800 */
[----:B------:R-:W-:Y:S01]  /*3690*/  @!P4 STS [R28+0x1c], R20 ;  /* 0x00001c141c00c388 */ /* 0x000fe20000000800 */
[----:B------:R-:W-:Y:S06]  /*36a0*/  BAR.SYNC.DEFER_BLOCKING 0x0 ;  /* 0x0000000000007b1d */ /* 0x000fec0000010000 */
[----:B------:R-:W-:Y:S04]  /*36b0*/  @!P3 LDS R14, [R24+-0x4] ;  /* 0xfffffc00180eb984 */ /* 0x000fe80000000800 */
[----:B------:R-:W0:Y:S02]  /*36c0*/  @!P3 LDS R21, [R24+0xc] ;  /* 0x00000c001815b984 */ /* 0x000e240000000800 */
[----:B0-----:R-:W-:-:S02]  /*36d0*/  @!P3 FADD R14, R14, R21 ;  /* 0x000000150e0eb221 */ /* 0x001fc40000000000 */
[----:B------:R0:W-:Y:S04]  /*36e0*/  @!P3 STS [R24+-0x4], R21 ;  /* 0xfffffc151800b388 */ /* 0x0001e80000000800 */
[----:B------:R1:W-:Y:S01]  /*36f0*/  @!P3 STS [R24+0xc], R14 ;  /* 0x00000c0e1800b388 */ /* 0x0003e20000000800 */
[----:B------:R-:W-:Y:S01]  /*3700*/  BAR.SYNC.DEFER_BLOCKING 0x0 ;  /* 0x0000000000007b1d */ /* 0x000fe20000010000 */
[----:B0-----:R-:W-:-:S05]  /*3710*/  MOV R21, 0x400 ;  /* 0x0000040000157802 */ /* 0x001fca0000000f00 */
[----:B------:R-:W-:Y:S01]  /*3720*/  VIADD R21, R21, 0x200 ;  /* 0x0000020015157836 */ /* 0x000fe20000000000 */
[----:B-1----:R-:W0:Y:S01]  /*3730*/  S2R R24, SR_CgaCtaId ;  /* 0x0000000000187919 */ /* 0x002e220000008800 */
[----:B------:R-:W-:Y:S04]  /*3740*/  @!P2 LDS R18, [R27+-0x4] ;  /* 0xfffffc001b12a984 */ /* 0x000fe80000000800 */
[----:B------:R-:W1:Y:S01]  /*3750*/  @!P2 LDS R23, [R27+0x4] ;  /* 0x000004001b17a984 */ /* 0x000e620000000800 */
[----:B0-----:R-:W-:Y:S01]  /*3760*/  LEA R21, R24, R21, 0x18 ;  /* 0x0000001518157211 */ /* 0x001fe200078ec0ff */
[----:B-1----:R-:W-:Y:S02]  /*3770*/  @!P2 FADD R18, R18, R23 ;  /* 0x000000171212a221 */ /* 0x002fe40000000000 */
[----:B------:R-:W-:Y:S04]  /*3780*/  @!P2 STS [R27+-0x4], R23 ;  /* 0xfffffc171b00a388 */ /* 0x000fe80000000800 */
[----:B------:R0:W-:Y:S01]  /*3790*/  @!P2 STS [R27+0x4], R18 ;  /* 0x000004121b00a388 */ /* 0x0001e20000000800 */
[----:B------:R-:W-:Y:S01]  /*37a0*/  BAR.SYNC.DEFER_BLOCKING 0x0 ;  /* 0x0000000000007b1d */ /* 0x000fe20000010000 */
[----:B0-----:R-:W-:-:S05]  /*37b0*/  IMAD R27, R0, 0x2c, R21 ;  /* 0x0000002c001b7824 */ /* 0x001fca00078e0215 */
[----:B------:R-:W-:Y:S04]  /*37c0*/  @!P6 LDS R15, [R22] ;  /* 0x00000000160fe984 */ /* 0x000fe80000000800 */
[----:B------:R-:W0:Y:S02]  /*37d0*/  @!P6 LDS R14, [R22+0x4] ;  /* 0x00000400160ee984 */ /* 0x000e240000000800 */
[----:B0-----:R-:W-:Y:S02]  /*37e0*/  @!P6 FADD R15, R15, R14 ;  /* 0x0000000e0f0fe221 */ /* 0x001fe40000000000 */
[----:B------:R0:W-:Y:S04]  /*37f0*/  @!P6 STS [R22], R14 ;  /* 0x0000000e1600e388 */ /* 0x0001e80000000800 */
[----:B------:R0:W-:Y:S01]  /*3800*/  @!P6 STS [R22+0x4], R15 ;  /* 0x0000040f1600e388 */ /* 0x0001e20000000800 */
[----:B------:R-:W-:Y:S06]  /*3810*/  BAR.SYNC.DEFER_BLOCKING 0x0 ;  /* 0x0000000000007b1d */ /* 0x000fec0000010000 */
[----:B------:R0:W1:Y:S01]  /*3820*/  LDS R20, [R25] ;  /* 0x0000000019147984 */ /* 0x0000620000000800 */
[----:B------:R-:W-:Y:S05]  /*3830*/  @P0 BRA `(.L_x_82) ;  /* 0x0000000000180947 */ /* 0x000fea0003800000 */
[----:B0-----:R-:W0:Y:S04]  /*3840*/  LDS R15, [R27] ;  /* 0x000000001b0f7984 */ /* 0x001e280000000800 */
[----:B------:R-:W2:Y:S04]  /*3850*/  LDS R14, [R27+0x4] ;  /* 0x000004001b0e7984 */ /* 0x000ea80000000800 */
[----:B-1----:R2:W-:Y:S01]  /*3860*/  STS [R27], R20 ;  /* 0x000000141b007388 */ /* 0x0025e20000000800 */
[----:B0-----:R-:W-:-:S04]  /*3870*/  FADD R15, R20, R15 ;  /* 0x0000000f140f7221 */ /* 0x001fc80000000000 */
[----:B--2---:R-:W-:Y:S01]  /*3880*/  FADD R20, R15, R14 ;  /* 0x0000000e0f147221 */ /* 0x004fe20000000000 */
[----:B------:R2:W-:Y:S06]  /*3890*/  STS [R27+0x4], R15 ;  /* 0x0000040f1b007388 */ /* 0x0005ec0000000800 */
.L_x_82:
[----:B------:R-:W-:Y:S05]  /*38a0*/  BSYNC.RECONVERGENT B1 ;  /* 0x0000000000017941 */ /* 0x000fea0003800200 */
.L_x_81:
[----:B------:R-:W-:Y:S04]  /*38b0*/  BSSY.RECONVERGENT B2, `(.L_x_83) ;  /* 0x0000013000027945 */ /* 0x000fe80003800200 */
[----:B------:R-:W-:Y:S04]  /*38c0*/  BSSY.RELIABLE B1, `(.L_x_84) ;  /* 0x000000e000017945 */ /* 0x000fe80003800100 */
[----:B------:R-:W-:Y:S05]  /*38d0*/  @P0 BRA `(.L_x_85) ;  /* 0x00000000001c0947 */ /* 0x000fea0003800000 */
[----:B0-2---:R-:W0:Y:S04]  /*38e0*/  LDS R15, [R27+0x8] ;  /* 0x000008001b0f7984 */ /* 0x005e280000000800 */
[----:B-1----:R0:W-:Y:S02]  /*38f0*/  STS [R27+0x8], R20 ;  /* 0x000008141b007388 */ /* 0x0021e40000000800 */
[----:B0-----:R-:W-:Y:S01]  /*3900*/  FADD R20, R20, R15 ;  /* 0x0000000f14147221 */ /* 0x001fe20000000000 */
[----:B------:R-:W-:Y:S06]  /*3910*/  @P0 BRA `(.L_x_86) ;  /* 0x0000000000200947 */ /* 0x000fec0003800000 */
[----:B------:R-:W0:Y:S04]  /*3920*/  LDS R15, [R27+0xc] ;  /* 0x00000c001b0f7984 */ /* 0x000e280000000800 */
[----:B------:R0:W-:Y:S02]  /*3930*/  STS [R27+0xc], R20 ;  /* 0x00000c141b007388 */ /* 0x0001e40000000800 */
[----:B0-----:R-:W-:-:S07]  /*3940*/  FADD R20, R20, R15 ;  /* 0x0000000f14147221 */ /* 0x001fce0000000000 */
.L_x_85:
[----:B------:R-:W-:Y:S05]  /*3950*/  @P0 BREAK.RELIABLE B1 ;  /* 0x0000000000010942 */ /* 0x000fea0003800100 */
[----:B------:R-:W-:Y:S05]  /*3960*/  @P0 BRA `(.L_x_87) ;  /* 0x00000000001c0947 */ /* 0x000fea0003800000 */
[----:B0-2---:R-:W0:Y:S04]  /*3970*/  LDS R15, [R27+0x10] ;  /* 0x000010001b0f7984 */ /* 0x005e280000000800 */
[----:B-1----:R0:W-:Y:S02]  /*3980*/  STS [R27+0x10], R20 ;  /* 0x000010141b007388 */ /* 0x0021e40000000800 */
[----:B0-----:R-:W-:-:S07]  /*3990*/  FADD R20, R20, R15 ;  /* 0x0000000f14147221 */ /* 0x001fce0000000000 */
.L_x_86:
[----:B------:R-:W-:Y:S05]  /*39a0*/  BSYNC.RELIABLE B1 ;  /* 0x0000000000017941 */ /* 0x000fea0003800100 */
.L_x_84:
[----:B------:R-:W0:Y:S04]  /*39b0*/  @!P0 LDS R15, [R27+0x14] ;  /* 0x000014001b0f8984 */ /* 0x000e280000000800 */
[----:B------:R0:W-:Y:S02]  /*39c0*/  @!P0 STS [R27+0x14], R20 ;  /* 0x000014141b008388 */ /* 0x0001e40000000800 */
[----:B0-----:R-:W-:-:S07]  /*39d0*/  @!P0 FADD R20, R20, R15 ;  /* 0x0000000f14148221 */ /* 0x001fce0000000000 */
.L_x_87:
[----:B------:R-:W-:Y:S05]  /*39e0*/  BSYNC.RECONVERGENT B2 ;  /* 0x0000000000027941 */ /* 0x000fea0003800200 */
.L_x_83:
[----:B------:R-:W-:Y:S05]  /*39f0*/  WARPSYNC.ALL ;  /* 0x0000000000007948 */ /* 0x000fea0003800000 */
[----:B------:R-:W-:Y:S01]  /*3a00*/  BSSY.RECONVERGENT B2, `(.L_x_88) ;  /* 0x0000009000027945 */ /* 0x000fe20003800200 */
[----:B0-2---:R-:W-:-:S03]  /*3a10*/  IMAD.WIDE R14, R0, -0x14, R12 ;  /* 0xffffffec000e7825 */ /* 0x005fc600078e020c */
[----:B------:R-:W-:Y:S05]  /*3a20*/  @P1 BRA `(.L_x_89) ;  /* 0x0000000000181947 */ /* 0x000fea0003800000 */
[----:B------:R-:W0:Y:S04]  /*3a30*/  LDS R21, [R27+0x18] ;  /* 0x000018001b157984 */ /* 0x000e280000000800 */
[----:B------:R-:W2:Y:S04]  /*3a40*/  LDS R18, [R27+0x1c] ;  /* 0x00001c001b127984 */ /* 0x000ea80000000800 */
[----:B-1----:R2:W-:Y:S01]  /*3a50*/  STS [R27+0x18], R20 ;  /* 0x000018141b007388 */ /* 0x0025e20000000800 */
[----:B0-----:R-:W-:-:S04]  /*3a60*/  FADD R21, R20, R21 ;  /* 0x0000001514157221 */ /* 0x001fc80000000000 */
[----:B--2---:R-:W-:Y:S01]  /*3a70*/  FADD R20, R21, R18 ;  /* 0x0000001215147221 */ /* 0x004fe20000000000 */
[----:B------:R0:W-:Y:S06]  /*3a80*/  STS [R27+0x1c], R21 ;  /* 0x00001c151b007388 */ /* 0x0001ec0000000800 */
.L_x_89:
[----:B------:R-:W-:Y:S05]  /*3a90*/  BSYNC.RECONVERGENT B2 ;  /* 0x0000000000027941 */ /* 0x000fea0003800200 */
.L_x_88:
[----:B------:R-:W-:Y:S04]  /*3aa0*/  BSSY.RECONVERGENT B2, `(.L_x_90) ;  /* 0x0000008000027945 */ /* 0x000fe80003800200 */
[----:B------:R-:W-:Y:S05]  /*3ab0*/  @P1 BRA `(.L_x_91) ;  /* 0x0000000000181947 */ /* 0x000fea0003800000 */
[----:B0-----:R-:W0:Y:S04]  /*3ac0*/  LDS R21, [R27+0x20] ;  /* 0x000020001b157984 */ /* 0x001e280000000800 */
[----:B------:R-:W2:Y:S04]  /*3ad0*/  @!P1 LDS R23, [R27+0x24] ;  /* 0x000024001b179984 */ /* 0x000ea80000000800 */
[----:B-1----:R0:W-:Y:S02]  /*3ae0*/  STS [R27+0x20], R20 ;  /* 0x000020141b007388 */ /* 0x0021e40000000800 */
[----:B0-----:R-:W-:-:S05]  /*3af0*/  FADD R20, R20, R21 ;  /* 0x0000001514147221 */ /* 0x001fca0000000000 */
[----:B------:R2:W-:Y:S02]  /*3b00*/  @!P1 STS [R27+0x24], R20 ;  /* 0x000024141b009388 */ /* 0x0005e40000000800 */
[----:B--2---:R-:W-:-:S07]  /*3b10*/  @!P1 FADD R20, R20, R23 ;  /* 0x0000001714149221 */ /* 0x004fce0000000000 */
.L_x_91:
[----:B------:R-:W-:Y:S05]  /*3b20*/  BSYNC.RECONVERGENT B2 ;  /* 0x0000000000027941 */ /* 0x000fea0003800200 */
.L_x_90:
[----:B------:R-:W-:Y:S01]  /*3b30*/  ISETP.NE.AND P2, PT, R0, RZ, PT ;  /* 0x000000ff0000720c */ /* 0x000fe20003f45270 */
[----:B-1----:R1:W-:Y:S01]  /*3b40*/  @!P1 STS [R27+0x28], R20 ;  /* 0x000028141b009388 */ /* 0x0023e20000000800 */
[----:B------:R-:W-:Y:S01]  /*3b50*/  BSSY.RECONVERGENT B2, `(.L_x_92) ;  /* 0x000000e000027945 */ /* 0x000fe20003800200 */
[----:B------:R-:W-:Y:S10]  /*3b60*/  BAR.SYNC.DEFER_BLOCKING 0x0 ;  /* 0x0000000000007b1d */ /* 0x000ff40000010000 */
[----:B-1----:R-:W-:Y:S05]  /*3b70*/  @P2 BRA `(.L_x_93) ;  /* 0x00000000002c2947 */ /* 0x002fea0003800000 */
[----:B0-----:R-:W0:Y:S01]  /*3b80*/  LDC.64 R20, c[0x0][0x398] ;  /* 0x0000e600ff147b82 */ /* 0x001e220000000a00 */
[----:B------:R-:W1:Y:S01]  /*3b90*/  LDCU.64 UR6, c[0x0][0x380] ;  /* 0x00007000ff0677ac */ /* 0x000e620008000a00 */
[----:B0-----:R-:W2:Y:S02]  /*3ba0*/  LDG.E.U16 R20, desc[UR4][R20.64+0xa5a] ;  /* 0x000a5a0414147981 */ /* 0x001ea4000c1e1500 */
[----:B--2---:R-:W-:-:S05]  /*3bb0*/  IMAD.SHL.U32 R0, R20, 0x4, RZ ;  /* 0x0000000414007824 */ /* 0x004fca00078e00ff */
[----:B------:R-:W-:-:S04]  /*3bc0*/  LOP3.LUT R0, R0, 0x1ffc, RZ, 0xc0, !PT ;  /* 0x00001ffc00007812 */ /* 0x000fc800078ec0ff */
[----:B-1----:R-:W-:Y:S02]  /*3bd0*/  IADD3 R22, P2, PT, R0, UR6, RZ ;  /* 0x0000000600167c10 */ /* 0x002fe4000ff5e0ff */
[----:B------:R-:W0:Y:S03]  /*3be0*/  LDS R0, [R19+0x16b4] ;  /* 0x0016b40013007984 */ /* 0x000e260000000800 */
[----:B------:R-:W-:-:S06]  /*3bf0*/  IMAD.X R23, RZ, RZ, UR7, P2 ;  /* 0x00000007ff177e24 */ /* 0x000fcc00090e06ff */
[----:B------:R-:W0:Y:S02]  /*3c00*/  LDG.E R23, desc[UR4][R22.64] ;  /* 0x0000000416177981 */ /* 0x000e24000c1e1900 */
[----:B0-----:R-:W-:-:S05]  /*3c10*/  FADD R0, R0, R23 ;  /* 0x0000001700007221 */ /* 0x001fca0000000000 */
[----:B------:R1:W-:Y:S02]  /*3c20*/  STS [R19+0x16b8], R0 ;  /* 0x0016b80013007388 */ /* 0x0003e40000000800 */
.L_x_93:
[----:B------:R-:W-:Y:S05]  /*3c30*/  BSYNC.RECONVERGENT B2 ;  /* 0x0000000000027941 */ /* 0x000fea0003800200 */
.L_x_92:
[----:B------:R-:W-:Y:S06]  /*3c40*/  BAR.SYNC.DEFER_BLOCKING 0x0 ;  /* 0x0000000000007b1d */ /* 0x000fec0000010000 */
[----:B0-----:R0:W5:Y:S01]  /*3c50*/  LDG.E.S16 R21, desc[UR4][R14.64+0xa5c] ;  /* 0x000a5c040e157981 */ /* 0x001162000c1e1700 */
[----:B------:R-:W-:Y:S04]  /*3c60*/  BSSY.RECONVERGENT B2, `(.L_x_94) ;  /* 0x0000030000027945 */ /* 0x000fe80003800200 */
[----:B------:R-:W-:Y:S05]  /*3c70*/  @P0 BRA `(.L_x_95) ;  /* 0x0000000000b80947 */ /* 0x000fea0003800000 */
[----:B------:R-:W1:Y:S01]  /*3c80*/  LDG.E.U16 R24, desc[UR4][R12.64] ;  /* 0x000000040c187981 */ /* 0x000e62000c1e1500 */
[----:B------:R-:W2:Y:S01]  /*3c90*/  LDCU.64 UR6, c[0x0][0x390] ;  /* 0x00007200ff0677ac */ /* 0x000ea20008000a00 */
[----:B-1----:R-:W-:-:S05]  /*3ca0*/  IMAD.SHL.U32 R0, R24, 0x8, RZ ;  /* 0x0000000818007824 */ /* 0x002fca00078e00ff */
[----:B------:R-:W-:-:S04]  /*3cb0*/  LOP3.LUT R0, R0, 0x3ff8, RZ, 0xc0, !PT ;  /* 0x00003ff800007812 */ /* 0x000fc800078ec0ff */
[----:B--2---:R-:W-:Y:S02]  /*3cc0*/  IADD3 R22, P2, PT, R0, UR6, RZ ;  /* 0x0000000600167c10 */ /* 0x004fe4000ff5e0ff */
[----:B------:R1:W5:Y:S03]  /*3cd0*/  LDG.E.U16 R0, desc[UR4][R12.64+0x2] ;  /* 0x000002040c007981 */ /* 0x000366000c1e1500 */
[----:B------:R-:W-:Y:S01]  /*3ce0*/  IMAD.X R23, RZ, RZ, UR7, P2 ;  /* 0x00000007ff177e24 */ /* 0x000fe200090e06ff */
[----:B------:R-:W2:Y:S05]  /*3cf0*/  LDCU.64 UR6, c[0x0][0x388] ;  /* 0x00007100ff0677ac */ /* 0x000eaa0008000a00 */
[----:B------:R-:W2:Y:S01]  /*3d00*/  LDG.E.64 R22, desc[UR4][R22.64] ;  /* 0x0000000416167981 */ /* 0x000ea2000c1e1b00 */
[----:B------:R-:W-:Y:S01]  /*3d10*/  BSSY.RECONVERGENT B3, `(.L_x_96) ;  /* 0x000000f000037945 */ /* 0x000fe20003800200 */
[----:B--2---:R-:W-:-:S02]  /*3d20*/  LOP3.LUT R18, R22, UR6, RZ, 0xc0, !PT ;  /* 0x0000000616127c12 */ /* 0x004fc4000f8ec0ff */
[----:B------:R-:W-:Y:S02]  /*3d30*/  LOP3.LUT R20, R23, UR7, RZ, 0xc0, !PT ;  /* 0x0000000717147c12 */ /* 0x000fe4000f8ec0ff */
[----:B------:R-:W-:-:S04]  /*3d40*/  ISETP.GT.U32.AND P2, PT, R18, RZ, PT ;  /* 0x000000ff1200720c */ /* 0x000fc80003f44070 */
[----:B------:R-:W-:-:S13]  /*3d50*/  ISETP.GT.AND.EX P2, PT, R20, RZ, PT, P2 ;  /* 0x000000ff1400720c */ /* 0x000fda0003f44320 */
[----:B-1----:R-:W-:Y:S05]  /*3d60*/  @P2 BRA `(.L_x_97) ;  /* 0x0000000000242947 */ /* 0x002fea0003800000 */
[----:B------:R-:W-:Y:S01]  /*3d70*/  VIADD R23, R17, 0x200 ;  /* 0x0000020011177836 */ /* 0x000fe20000000000 */
[----:B------:R-:W-:-:S04]  /*3d80*/  LOP3.LUT P2, RZ, R24, 0x800, RZ, 0xc0, !PT ;  /* 0x0000080018ff7812 */ /* 0x000fc8000784c0ff */
[----:B-----5:R-:W-:Y:S02]  /*3d90*/  SEL R21, R21, R2, !P2 ;  /* 0x0000000215157207 */ /* 0x020fe40005000000 */
[----:B------:R-:W-:Y:S02]  /*3da0*/  LEA R18, R16, R23, 0x18 ;  /* 0x0000001710127211 */ /* 0x000fe400078ec0ff */
[----:B------:R-:W-:Y:S03]  /*3db0*/  LDS R23, [R3] ;  /* 0x0000000003177984 */ /* 0x000fe60000000800 */
[----:B------:R-:W-:-:S06]  /*3dc0*/  IMAD R18, R21, 0x4, R18 ;  /* 0x0000000415127824 */ /* 0x000fcc00078e0212 */
[----:B------:R-:W1:Y:S02]  /*3dd0*/  LDS R18, [R18] ;  /* 0x0000000012127984 */ /* 0x000e640000000800 */
[----:B-1----:R-:W-:-:S05]  /*3de0*/  FADD R20, R18, R23 ;  /* 0x0000001712147221 */ /* 0x002fca0000000000 */
[----:B------:R1:W-:Y:S02]  /*3df0*/  STS [R3], R20 ;  /* 0x0000001403007388 */ /* 0x0003e40000000800 */
.L_x_97:
[----:B------:R-:W-:Y:S05]  /*3e00*/  BSYNC.RECONVERGENT B3 ;  /* 0x0000000000037941 */ /* 0x000fea0003800200 */
.L_x_96:
[----:B------:R-:W2:Y:S01]  /*3e10*/  LDCU.64 UR6, c[0x0][0x390] ;  /* 0x00007200ff0677ac */ /* 0x000ea20008000a00 */
[----:B-----5:R-:W-:-:S05]  /*3e20*/  IMAD.SHL.U32 R18, R0, 0x8, RZ ;  /* 0x0000000800127824 */ /* 0x020fca00078e00ff */
[----:B------:R-:W-:-:S04]  /*3e30*/  LOP3.LUT R18, R18, 0x3ff8, RZ, 0xc0, !PT ;  /* 0x00003ff812127812 */ /* 0x000fc800078ec0ff */
[----:B--2---:R-:W-:-:S05]  /*3e40*/  IADD3 R22, P2, PT, R18, UR6, RZ ;  /* 0x0000000612167c10 */ /* 0x004fca000ff5e0ff */
[----:B------:R-:W-:Y:S01]  /*3e50*/  IMAD.X R23, RZ, RZ, UR7, P2 ;  /* 0x00000007ff177e24 */ /* 0x000fe200090e06ff */
[----:B------:R-:W2:Y:S05]  /*3e60*/  LDCU.64 UR6, c[0x0][0x388] ;  /* 0x00007100ff0677ac */ /* 0x000eaa0008000a00 */
[----:B------:R-:W2:Y:S02]  /*3e70*/  LDG.E.64 R22, desc[UR4][R22.64] ;  /* 0x0000000416167981 */ /* 0x000ea4000c1e1b00 */
[----:B--2---:R-:W-:Y:S02]  /*3e80*/  LOP3.LUT R18, R22, UR6, RZ, 0xc0, !PT ;  /* 0x0000000616127c12 */ /* 0x004fe4000f8ec0ff */
[----:B-1----:R-:W-:-:S02]  /*3e90*/  LOP3.LUT R20, R23, UR7, RZ, 0xc0, !PT ;  /* 0x0000000717147c12 */ /* 0x002fc4000f8ec0ff */
[----:B------:R-:W-:-:S04]  /*3ea0*/  ISETP.GT.U32.AND P2, PT, R18, RZ, PT ;  /* 0x000000ff1200720c */ /* 0x000fc80003f44070 */
[----:B------:R-:W-:-:S13]  /*3eb0*/  ISETP.GT.AND.EX P2, PT, R20, RZ, PT, P2 ;  /* 0x000000ff1400720c */ /* 0x000fda0003f44320 */
[----:B------:R-:W-:Y:S05]  /*3ec0*/  @P2 BRA `(.L_x_95) ;  /* 0x0000000000242947 */ /* 0x000fea0003800000 */
[----:B------:R-:W-:Y:S01]  /*3ed0*/  VIADD R23, R17, 0x200 ;  /* 0x0000020011177836 */ /* 0x000fe20000000000 */
[----:B------:R-:W-:-:S04]  /*3ee0*/  LOP3.LUT P2, RZ, R0, 0x800, RZ, 0xc0, !PT ;  /* 0x0000080000ff7812 */ /* 0x000fc8000784c0ff */
[----:B------:R-:W-:Y:S02]  /*3ef0*/  SEL R21, R21, R5, !P2 ;  /* 0x0000000515157207 */ /* 0x000fe40005000000 */
[----:B------:R-:W-:Y:S02]  /*3f00*/  LEA R0, R16, R23, 0x18 ;  /* 0x0000001710007211 */ /* 0x000fe400078ec0ff */
[----:B------:R-:W-:Y:S03]  /*3f10*/  LDS R23, [R3+0x4] ;  /* 0x0000040003177984 */ /* 0x000fe60000000800 */
[----:B------:R-:W-:-:S06]  /*3f20*/  IMAD R0, R21, 0x4, R0 ;  /* 0x0000000415007824 */ /* 0x000fcc00078e0200 */
[----:B------:R-:W1:Y:S02]  /*3f30*/  LDS R0, [R0] ;  /* 0x0000000000007984 */ /* 0x000e640000000800 */
[----:B-1----:R-:W-:-:S05]  /*3f40*/  FADD R18, R0, R23 ;  /* 0x0000001700127221 */ /* 0x002fca0000000000 */
[----:B------:R2:W-:Y:S02]  /*3f50*/  STS [R3+0x4], R18 ;  /* 0x0000041203007388 */ /* 0x0005e40000000800 */
.L_x_95:
[----:B------:R-:W-:Y:S05]  /*3f60*/  BSYNC.RECONVERGENT B2 ;  /* 0x0000000000027941 */ /* 0x000fea0003800200 */
.L_x_94:
[----:B------:R-:W-:Y:S04]  /*3f70*/  BSSY.RECONVERGENT B2, `(.L_x_98) ;  /* 0x0000018000027945 */ /* 0x000fe80003800200 */
[----:B------:R-:W-:Y:S05]  /*3f80*/  @P0 BRA `(.L_x_99) ;  /* 0x0000000000580947 */ /* 0x000fea0003800000 */
[----:B------:R-:W1:Y:S01]  /*3f90*/  LDG.E.U16 R20, desc[UR4][R12.64+0x4] ;  /* 0x000004040c147981 */ /* 0x000e62000c1e1500 */
[----:B------:R-:W3:Y:S01]  /*3fa0*/  LDCU.64 UR6, c[0x0][0x390] ;  /* 0x00007200ff0677ac */ /* 0x000ee20008000a00 */
[----:B-1----:R-:W-:-:S05]  /*3fb0*/  IMAD.SHL.U32 R0, R20, 0x8, RZ ;  /* 0x0000000814007824 */ /* 0x002fca00078e00ff */
[----:B------:R-:W-:-:S04]  /*3fc0*/  LOP3.LUT R0, R0, 0x3ff8, RZ, 0xc0, !PT ;  /* 0x00003ff800007812 */ /* 0x000fc800078ec0ff */
[----:B---3--:R-:W-:-:S05]  /*3fd0*/  IADD3 R22, P2, PT, R0, UR6, RZ ;  /* 0x0000000600167c10 */ /* 0x008fca000ff5e0ff */
[----:B------:R-:W-:Y:S01]  /*3fe0*/  IMAD.X R23, RZ, RZ, UR7, P2 ;  /* 0x00000007ff177e24 */ /* 0x000fe200090e06ff */
[----:B------:R-:W1:Y:S05]  /*3ff0*/  LDCU.64 UR6, c[0x0][0x388] ;  /* 0x00007100ff0677ac */ /* 0x000e6a0008000a00 */
[----:B------:R-:W1:Y:S02]  /*4000*/  LDG.E.64 R22, desc[UR4][R22.64] ;  /* 0x0000000416167981 */ /* 0x000e64000c1e1b00 */
[----:B-1----:R-:W-:Y:S02]  /*4010*/  LOP3.LUT R0, R22, UR6, RZ, 0xc0, !PT ;  /* 0x0000000616007c12 */ /* 0x002fe4000f8ec0ff */
[----:B--2---:R-:W-:-:S02]  /*4020*/  LOP3.LUT R18, R23, UR7, RZ, 0xc0, !PT ;  /* 0x0000000717127c12 */ /* 0x004fc4000f8ec0ff */
[----:B------:R-:W-:-:S04]  /*4030*/  ISETP.GT.U32.AND P2, PT, R0, RZ, PT ;  /* 0x000000ff0000720c */ /* 0x000fc80003f44070 */
[----:B------:R-:W-:-:S13]  /*4040*/  ISETP.GT.AND.EX P2, PT, R18, RZ, PT, P2 ;  /* 0x000000ff1200720c */ /* 0x000fda0003f44320 */
[----:B------:R-:W-:Y:S05]  /*4050*/  @P2 BRA `(.L_x_99) ;  /* 0x0000000000242947 */ /* 0x000fea0003800000 */
[----:B------:R-:W-:Y:S01]  /*4060*/  VIADD R23, R17, 0x200 ;  /* 0x0000020011177836 */ /* 0x000fe20000000000 */
[----:B------:R-:W-:-:S04]  /*4070*/  LOP3.LUT P2, RZ, R20, 0x800, RZ, 0xc0, !PT ;  /* 0x0000080014ff7812 */ /* 0x000fc8000784c0ff */
[----:B-----5:R-:W-:Y:S02]  /*4080*/  SEL R21, R21, R4, !P2 ;  /* 0x0000000415157207 */ /* 0x020fe40005000000 */
[----:B------:R-:W-:Y:S02]  /*4090*/  LEA R0, R16, R23, 0x18 ;  /* 0x0000001710007211 */ /* 0x000fe400078ec0ff */
[----:B------:R-:W-:Y:S03]  /*40a0*/  LDS R23, [R3+0x8] ;  /* 0x0000080003177984 */ /* 0x000fe60000000800 */
[----:B------:R-:W-:-:S06]  /*40b0*/  IMAD R0, R21, 0x4, R0 ;  /* 0x0000000415007824 */ /* 0x000fcc00078e0200 */
[----:B------:R-:W1:Y:S02]  /*40c0*/  LDS R0, [R0] ;  /* 0x0000000000007984 */ /* 0x000e640000000800 */
[----:B-1----:R-:W-:-:S05]  /*40d0*/  FADD R18, R0, R23 ;  /* 0x0000001700127221 */ /* 0x002fca0000000000 */
[----:B------:R3:W-:Y:S02]  /*40e0*/  STS [R3+0x8], R18 ;  /* 0x0000081203007388 */ /* 0x0007e40000000800 */
.L_x_99:
[----:B------:R-:W-:Y:S05]  /*40f0*/  BSYNC.RECONVERGENT B2 ;  /* 0x0000000000027941 */ /* 0x000fea0003800200 */
.L_x_98:
[----:B------:R-:W-:Y:S01]  /*4100*/  BSSY.RECONVERGENT B2, `(.L_x_100) ;  /* 0x0000031000027945 */ /* 0x000fe20003800200 */
[----:B------:R-:W-:-:S03]  /*4110*/  VIADD R2, R2, 0x3 ;  /* 0x0000000302027836 */ /* 0x000fc60000000000 */
[----:B------:R-:W-:Y:S05]  /*4120*/  @P0 BRA `(.L_x_101) ;  /* 0x0000000000b80947 */ /* 0x000fea0003800000 */
[----:B------:R-:W1:Y:S01]  /*4130*/  LDG.E.U16 R24, desc[UR4][R12.64+0x6] ;  /* 0x000006040c187981 */ /* 0x000e62000c1e1500 */
[----:B------:R-:W4:Y:S01]  /*4140*/  LDCU.64 UR6, c[0x0][0x390] ;  /* 0x00007200ff0677ac */ /* 0x000f220008000a00 */
[----:B-1----:R-:W-:-:S05]  /*4150*/  IMAD.SHL.U32 R0, R24, 0x8, RZ ;  /* 0x0000000818007824 */ /* 0x002fca00078e00ff */
[----:B------:R-:W-:-:S04]  /*4160*/  LOP3.LUT R0, R0, 0x3ff8, RZ, 0xc0, !PT ;  /* 0x00003ff800007812 */ /* 0x000fc800078ec0ff */
[----:B----4-:R-:W-:Y:S02]  /*4170*/  IADD3 R22, P2, PT, R0, UR6, RZ ;  /* 0x0000000600167c10 */ /* 0x010fe4000ff5e0ff */
[----:B------:R1:W5:Y:S03]  /*4180*/  LDG.E.U16 R0, desc[UR4][R12.64+0x8] ;  /* 0x000008040c007981 */ /* 0x000366000c1e1500 */
[----:B------:R-:W-:Y:S01]  /*4190*/  IMAD.X R23, RZ, RZ, UR7, P2 ;  /* 0x00000007ff177e24 */ /* 0x000fe200090e06ff */
[----:B------:R-:W2:Y:S05]  /*41a0*/  LDCU.64 UR6, c[0x0][0x388] ;  /* 0x00007100ff0677ac */ /* 0x000eaa0008000a00 */
[----:B------:R-:W2:Y:S01]  /*41b0*/  LDG.E.64 R22, desc[UR4][R22.64] ;  /* 0x0000000416167981 */ /* 0x000ea2000c1e1b00 */
[----:B------:R-:W-:Y:S01]  /*41c0*/  BSSY.RECONVERGENT B3, `(.L_x_102) ;  /* 0x000000f000037945 */ /* 0x000fe20003800200 */
[----:B--23--:R-:W-:-:S02]  /*41d0*/  LOP3.LUT R18, R22, UR6, RZ, 0xc0, !PT ;  /* 0x0000000616127c12 */ /* 0x00cfc4000f8ec0ff */
        /* <DEDUP_REMOVED lines=13> */
.L_x_103:
[----:B------:R-:W-:Y:S05]  /*42b0*/  BSYNC.RECONVERGENT B3 ;  /* 0x0000000000037941 */ /* 0x000fea0003800200 */
.L_x_102:
        /* <DEDUP_REMOVED lines=21> */
.L_x_101:
[----:B------:R-:W-:Y:S05]  /*4410*/  BSYNC.RECONVERGENT B2 ;  /* 0x0000000000027941 */ /* 0x000fea0003800200 */
.L_x_100:
[----:B------:R-:W-:Y:S04]  /*4420*/  BSSY.RECONVERGENT B2, `(.L_x_104) ;  /* 0x0000018000027945 */ /* 0x000fe80003800200 */
[----:B------:R-:W-:Y:S05]  /*4430*/  @P0 BRA `(.L_x_105) ;  /* 0x0000000000580947 */ /* 0x000fea0003800000 */
[----:B------:R-:W1:Y:S01]  /*4440*/  LDG.E.U16 R20, desc[UR4][R12.64+0xa] ;  /* 0x00000a040c147981 */ /* 0x000e62000c1e1500 */
[----:B------:R-:W0:Y:S01]  /*4450*/  LDCU.64 UR6, c[0x0][0x390] ;  /* 0x00007200ff0677ac */ /* 0x000e220008000a00 */
[----:B-1----:R-:W-:-:S05]  /*4460*/  IMAD.SHL.U32 R0, R20, 0x8, RZ ;  /* 0x0000000814007824 */ /* 0x002fca00078e00ff */
[----:B------:R-:W-:-:S04]  /*4470*/  LOP3.LUT R0, R0, 0x3ff8, RZ, 0xc0, !PT ;  /* 0x00003ff800007812 */ /* 0x000fc800078ec0ff */
[----:B0-----:R-:W-:-:S05]  /*4480*/  IADD3 R22, P2, PT, R0, UR6, RZ ;  /* 0x0000000600167c10 */ /* 0x001fca000ff5e0ff */
[----:B------:R-:W-:Y:S01]  /*4490*/  IMAD.X R23, RZ, RZ, UR7, P2 ;  /* 0x00000007ff177e24 */ /* 0x000fe200090e06ff */
[----:B------:R-:W0:Y:S05]  /*44a0*/  LDCU.64 UR6, c[0x0][0x388] ;  /* 0x00007100ff0677ac */ /* 0x000e2a0008000a00 */
[----:B------:R-:W0:Y:S02]  /*44b0*/  LDG.E.64 R22, desc[UR4][R22.64] ;  /* 0x0000000416167981 */ /* 0x000e24000c1e1b00 */
[----:B0-----:R-:W-:Y:S02]  /*44c0*/  LOP3.LUT R0, R22, UR6, RZ, 0xc0, !PT ;  /* 0x0000000616007c12 */ /* 0x001fe4000f8ec0ff */
[----:B--234-:R-:W-:-:S02]  /*44d0*/  LOP3.LUT R18, R23, UR7, RZ, 0xc0, !PT ;  /* 0x0000000717127c12 */ /* 0x01cfc4000f8ec0ff */
        /* <DEDUP_REMOVED lines=9> */
[----:B------:R-:W0:Y:S02]  /*4570*/  LDS R0, [R0] ;  /* 0x0000000000007984 */ /* 0x000e240000000800 */
[----:B0-----:R-:W-:-:S05]  /*4580*/  FADD R18, R0, R23 ;  /* 0x0000001700127221 */ /* 0x001fca0000000000 */
[----:B------:R0:W-:Y:S02]  /*4590*/  STS [R3+0x14], R18 ;  /* 0x0000141203007388 */ /* 0x0001e40000000800 */
.L_x_105:
[----:B------:R-:W-:Y:S05]  /*45a0*/  BSYNC.RECONVERGENT B2 ;  /* 0x0000000000027941 */ /* 0x000fea0003800200 */
.L_x_104:
[----:B------:R-:W-:Y:S04]  /*45b0*/  BSSY.RECONVERGENT B2, `(.L_x_106) ;  /* 0x0000030000027945 */ /* 0x000fe80003800200 */
[----:B------:R-:W-:Y:S05]  /*45c0*/  @P1 BRA `(.L_x_107) ;  /* 0x0000000000b81947 */ /* 0x000fea0003800000 */
[----:B------:R-:W1:Y:S01]  /*45d0*/  LDG.E.U16 R24, desc[UR4][R12.64+0xc] ;  /* 0x00000c040c187981 */ /* 0x000e62000c1e1500 */
[----:B------:R-:W0:Y:S01]  /*45e0*/  LDCU.64 UR6, c[0x0][0x390] ;  /* 0x00007200ff0677ac */ /* 0x000e220008000a00 */
[----:B-1----:R-:W-:-:S05]  /*45f0*/  IMAD.SHL.U32 R0, R24, 0x8, RZ ;  /* 0x0000000818007824 */ /* 0x002fca00078e00ff */
[----:B------:R-:W-:-:S04]  /*4600*/  LOP3.LUT R0, R0, 0x3ff8, RZ, 0xc0, !PT ;  /* 0x00003ff800007812 */ /* 0x000fc800078ec0ff */
[----:B0-----:R-:W-:Y:S02]  /*4610*/  IADD3 R22, P2, PT, R0, UR6, RZ ;  /* 0x0000000600167c10 */ /* 0x001fe4000ff5e0ff */
[----:B------:R0:W5:Y:S03]  /*4620*/  LDG.E.U16 R0, desc[UR4][R12.64+0xe] ;  /* 0x00000e040c007981 */ /* 0x000166000c1e1500 */
[----:B------:R-:W-:Y:S01]  /*4630*/  IMAD.X R23, RZ, RZ, UR7, P2 ;  /* 0x00000007ff177e24 */ /* 0x000fe200090e06ff */
[----:B------:R-:W2:Y:S05]  /*4640*/  LDCU.64 UR6, c[0x0][0x388] ;  /* 0x00007100ff0677ac */ /* 0x000eaa0008000a00 */
[----:B------:R-:W2:Y:S01]  /*4650*/  LDG.E.64 R22, desc[UR4][R22.64] ;  /* 0x0000000416167981 */ /* 0x000ea2000c1e1b00 */
[----:B------:R-:W-:Y:S01]  /*4660*/  BSSY.RECONVERGENT B3, `(.L_x_108) ;  /* 0x000000f000037945 */ /* 0x000fe20003800200 */
[----:B--234-:R-:W-:-:S02]  /*4670*/  LOP3.LUT R18, R22, UR6, RZ, 0xc0, !PT ;  /* 0x0000000616127c12 */ /* 0x01cfc4000f8ec0ff */
[----:B------:R-:W-:Y:S02]  /*4680*/  LOP3.LUT R20, R23, UR7, RZ, 0xc0, !PT ;  /* 0x0000000717147c12 */ /* 0x000fe4000f8ec0ff */
[----:B------:R-:W-:-:S04]  /*4690*/  ISETP.GT.U32.AND P2, PT, R18, RZ, PT ;  /* 0x000000ff1200720c */ /* 0x000fc80003f44070 */
[----:B------:R-:W-:-:S13]  /*46a0*/  ISETP.GT.AND.EX P2, PT, R20, RZ, PT, P2 ;  /* 0x000000ff1400720c */ /* 0x000fda0003f44320 */
[----:B0-----:R-:W-:Y:S05]  /*46b0*/  @P2 BRA `(.L_x_109) ;  /* 0x0000000000242947 */ /* 0x001fea0003800000 */
        /* <DEDUP_REMOVED lines=9> */
.L_x_109:
[----:B------:R-:W-:Y:S05]  /*4750*/  BSYNC.RECONVERGENT B3 ;  /* 0x0000000000037941 */ /* 0x000fea0003800200 */
.L_x_108:
[----:B------:R-:W1:Y:S01]  /*4760*/  LDCU.64 UR6, c[0x0][0x390] ;  /* 0x00007200ff0677ac */ /* 0x000e620008000a00 */
[----:B-----5:R-:W-:-:S05]  /*4770*/  IMAD.SHL.U32 R18, R0, 0x8, RZ ;  /* 0x0000000800127824 */ /* 0x020fca00078e00ff */
[----:B------:R-:W-:-:S04]  /*4780*/  LOP3.LUT R18, R18, 0x3ff8, RZ, 0xc0, !PT ;  /* 0x00003ff812127812 */ /* 0x000fc800078ec0ff */
[----:B-1----:R-:W-:-:S05]  /*4790*/  IADD3 R22, P2, PT, R18, UR6, RZ ;  /* 0x0000000612167c10 */ /* 0x002fca000ff5e0ff */
[----:B------:R-:W-:Y:S01]  /*47a0*/  IMAD.X R23, RZ, RZ, UR7, P2 ;  /* 0x00000007ff177e24 */ /* 0x000fe200090e06ff */
[----:B------:R-:W1:Y:S05]  /*47b0*/  LDCU.64 UR6, c[0x0][0x388] ;  /* 0x00007100ff0677ac */ /* 0x000e6a0008000a00 */
[----:B------:R-:W1:Y:S02]  /*47c0*/  LDG.E.64 R22, desc[UR4][R22.64] ;  /* 0x0000000416167981 */ /* 0x000e64000c1e1b00 */
[----:B-1----:R-:W-:Y:S02]  /*47d0*/  LOP3.LUT R18, R22, UR6, RZ, 0xc0, !PT ;  /* 0x0000000616127c12 */ /* 0x002fe4000f8ec0ff */
[----:B0-----:R-:W-:-:S02]  /*47e0*/  LOP3.LUT R20, R23, UR7, RZ, 0xc0, !PT ;  /* 0x0000000717147c12 */ /* 0x001fc4000f8ec0ff */
        /* <DEDUP_REMOVED lines=9> */
[----:B------:R-:W0:Y:S02]  /*4880*/  LDS R0, [R0] ;  /* 0x0000000000007984 */ /* 0x000e240000000800 */
[----:B0-----:R-:W-:-:S05]  /*4890*/  FADD R18, R0, R23 ;  /* 0x0000001700127221 */ /* 0x001fca0000000000 */
[----:B------:R0:W-:Y:S02]  /*48a0*/  STS [R3+0x1c], R18 ;  /* 0x00001c1203007388 */ /* 0x0001e40000000800 */
.L_x_107:
[----:B------:R-:W-:Y:S05]  /*48b0*/  BSYNC.RECONVERGENT B2 ;  /* 0x0000000000027941 */ /* 0x000fea0003800200 */
.L_x_106:
        /* <DEDUP_REMOVED lines=9> */
[----:B------:R-:W0:Y:S01]  /*4950*/  LDG.E.64 R22, desc[UR4][R22.64] ;  /* 0x0000000416167981 */ /* 0x000e22000c1e1b00 */
[----:B------:R-:W-:Y:S01]  /*4960*/  BSSY.RECONVERGENT B3, `(.L_x_112) ;  /* 0x000000f000037945 */ /* 0x000fe20003800200 */
        /* <DEDUP_REMOVED lines=14> */
.L_x_113:
[----:B------:R-:W-:Y:S05]  /*4a50*/  BSYNC.RECONVERGENT B3 ;  /* 0x0000000000037941 */ /* 0x000fea0003800200 */
.L_x_112:
[----:B------:R-:W-:Y:S05]  /*4a60*/  @P1 BRA `(.L_x_111) ;  /* 0x0000000000581947 */ /* 0x000fea0003800000 */
[----:B------:R-:W2:Y:S01]  /*4a70*/  LDG.E.U16 R20, desc[UR4][R12.64+0x12] ;  /* 0x000012040c147981 */ /* 0x000ea2000c1e1500 */
[----:B------:R-:W1:Y:S01]  /*4a80*/  LDCU.64 UR6, c[0x0][0x390] ;  /* 0x00007200ff0677ac */ /* 0x000e620008000a00 */
[----:B--2---:R-:W-:-:S05]  /*4a90*/  IMAD.SHL.U32 R0, R20, 0x8, RZ ;  /* 0x0000000814007824 */ /* 0x004fca00078e00ff */
        /* <DEDUP_REMOVED lines=19> */
.L_x_111:
[----:B------:R-:W-:Y:S05]  /*4bd0*/  BSYNC.RECONVERGENT B2 ;  /* 0x0000000000027941 */ /* 0x000fea0003800200 */
.L_x_110:
[----:B0-----:R0:W5:Y:S01]  /*4be0*/  LDG.E.S16 R15, desc[UR4][R14.64+0xb5c] ;  /* 0x000b5c040e0f7981 */ /* 0x001162000c1e1700 */
[----:B------:R-:W-:Y:S04]  /*4bf0*/  BSSY.RECONVERGENT B2, `(.L_x_114) ;  /* 0x0000017000027945 */ /* 0x000fe80003800200 */
[----:B------:R-:W-:Y:S05]  /*4c00*/  @P1 BRA `(.L_x_115) ;  /* 0x0000000000541947 */ /* 0x000fea0003800000 */
[----:B--234-:R-:W1:Y:S01]  /*4c10*/  LDG.E.U16 R18, desc[UR4][R12.64+0x14] ;  /* 0x000014040c127981 */ /* 0x01ce62000c1e1500 */
[----:B------:R-:W2:Y:S01]  /*4c20*/  LDCU.64 UR6, c[0x0][0x390] ;  /* 0x00007200ff0677ac */ /* 0x000ea20008000a00 */
[----:B-1----:R-:W-:-:S05]  /*4c30*/  IMAD.SHL.U32 R0, R18, 0x8, RZ ;  /* 0x0000000812007824 */ /* 0x002fca00078e00ff */
[----:B------:R-:W-:-:S04]  /*4c40*/  LOP3.LUT R0, R0, 0x3ff8, RZ, 0xc0, !PT ;  /* 0x00003ff800007812 */ /* 0x000fc800078ec0ff */
[----:B--2---:R-:W-:-:S05]  /*4c50*/  IADD3 R22, P2, PT, R0, UR6, RZ ;  /* 0x0000000600167c10 */ /* 0x004fca000ff5e0ff */
[----:B------:R-:W-:Y:S01]  /*4c60*/  IMAD.X R23, RZ, RZ, UR7, P2 ;  /* 0x00000007ff177e24 */ /* 0x000fe200090e06ff */
[----:B------:R-:W1:Y:S05]  /*4c70*/  LDCU.64 UR6, c[0x0][0x388] ;  /* 0x00007100ff0677ac */ /* 0x000e6a0008000a00 */
[----:B------:R-:W1:Y:S02]  /*4c80*/  LDG.E.64 R22, desc[UR4][R22.64] ;  /* 0x0000000416167981 */ /* 0x000e64000c1e1b00 */
[----:B-1----:R-:W-:Y:S02]  /*4c90*/  LOP3.LUT R0, R22, UR6, RZ, 0xc0, !PT ;  /* 0x0000000616007c12 */ /* 0x002fe4000f8ec0ff */
[----:B0-----:R-:W-:-:S02]  /*4ca0*/  LOP3.LUT R14, R23, UR7, RZ, 0xc0, !PT ;  /* 0x00000007170e7c12 */ /* 0x001fc4000f8ec0ff */
[----:B------:R-:W-:-:S04]  /*4cb0*/  ISETP.GT.U32.AND P2, PT, R0, RZ, PT ;  /* 0x000000ff0000720c */ /* 0x000fc80003f44070 */
[----:B------:R-:W-:-:S13]  /*4cc0*/  ISETP.GT.AND.EX P2, PT, R14, RZ, PT, P2 ;  /* 0x000000ff0e00720c */ /* 0x000fda0003f44320 */
[----:B------:R-:W-:Y:S01]  /*4cd0*/  @!P2 VIADD R25, R17, 0x200 ;  /* 0x000002001119a836 */ /* 0x000fe20000000000 */
[----:B------:R-:W-:-:S04]  /*4ce0*/  @!P2 LOP3.LUT P3, RZ, R18, 0x800, RZ, 0xc0, !PT ;  /* 0x0000080012ffa812 */ /* 0x000fc8000786c0ff */
[----:B-----5:R-:W-:Y:S02]  /*4cf0*/  @!P2 SEL R21, R21, R26, !P3 ;  /* 0x0000001a1515a207 */ /* 0x020fe40005800000 */
[----:B------:R-:W-:-:S05]  /*4d00*/  @!P2 LEA R0, R16, R25, 0x18 ;  /* 0x000000191000a211 */ /* 0x000fca00078ec0ff */
[----:B------:R-:W-:Y:S02]  /*4d10*/  @!P2 IMAD R21, R21, 0x4, R0 ;  /* 0x000000041515a824 */ /* 0x000fe400078e0200 */
[----:B------:R-:W-:Y:S04]  /*4d20*/  @!P2 LDS R0, [R3+0x28] ;  /* 0x000028000300a984 */ /* 0x000fe80000000800 */
[----:B------:R-:W0:Y:S02]  /*4d30*/  @!P2 LDS R21, [R21] ;  /* 0x000000001515a984 */ /* 0x000e240000000800 */
[----:B0-----:R-:W-:-:S05]  /*4d40*/  @!P2 FADD R0, R21, R0 ;  /* 0x000000001500a221 */ /* 0x001fca0000000000 */
[----:B------:R0:W-:Y:S02]  /*4d50*/  @!P2 STS [R3+0x28], R0 ;  /* 0x000028000300a388 */ /* 0x0001e40000000800 */
.L_x_115:
[----:B------:R-:W-:Y:S05]  /*4d60*/  BSYNC.RECONVERGENT B2 ;  /* 0x0000000000027941 */ /* 0x000fea0003800200 */
.L_x_114:
[----:B-1----:R-:W1:Y:S01]  /*4d70*/  LDS R19, [R19+0x16b8] ;  /* 0x0016b80013137984 */ /* 0x002e620000000800 */
[----:B------:R-:W-:Y:S04]  /*4d80*/  BSSY.RECONVERGENT B2, `(.L_x_116) ;  /* 0x0000032000027945 */ /* 0x000fe80003800200 */
[----:B------:R-:W-:Y:S05]  /*4d90*/  @P1 BRA `(.L_x_117) ;  /* 0x0000000000c01947 */ /* 0x000fea0003800000 */
[----:B------:R-:W0:Y:S01]  /*4da0*/  LDG.E.U16 R22, desc[UR4][R12.64+0x14] ;  /* 0x000014040c167981 */ /* 0x000e22000c1e1500 */
[----:B------:R-:W2:Y:S01]  /*4db0*/  LDCU.64 UR6, c[0x0][0x390] ;  /* 0x00007200ff0677ac */ /* 0x000ea20008000a00 */
[----:B0-----:R-:W-:-:S05]  /*4dc0*/  IMAD.SHL.U32 R0, R22, 0x8, RZ ;  /* 0x0000000816007824 */ /* 0x001fca00078e00ff */
[----:B------:R-:W-:-:S04]  /*4dd0*/  LOP3.LUT R0, R0, 0x3ff8, RZ, 0xc0, !PT ;  /* 0x00003ff800007812 */ /* 0x000fc800078ec0ff */
[----:B--2---:R-:W-:Y:S02]  /*4de0*/  IADD3 R20, P2, PT, R0, UR6, RZ ;  /* 0x0000000600147c10 */ /* 0x004fe4000ff5e0ff */
[----:B------:R0:W5:Y:S03]  /*4df0*/  LDG.E.U16 R0, desc[UR4][R12.64+0x12] ;  /* 0x000012040c007981 */ /* 0x000166000c1e1500 */
[----:B-----5:R-:W-:Y:S01]  /*4e00*/  IMAD.X R21, RZ, RZ, UR7, P2 ;  /* 0x00000007ff157e24 */ /* 0x020fe200090e06ff */
[----:B------:R-:W2:Y:S05]  /*4e10*/  LDCU.64 UR6, c[0x0][0x388] ;  /* 0x00007100ff0677ac */ /* 0x000eaa0008000a00 */
[----:B------:R-:W2:Y:S01]  /*4e20*/  LDG.E.64 R20, desc[UR4][R20.64] ;  /* 0x0000000414147981 */ /* 0x000ea2000c1e1b00 */
[----:B------:R-:W-:Y:S01]  /*4e30*/  BSSY.RECONVERGENT B3, `(.L_x_118) ;  /* 0x0000010000037945 */ /* 0x000fe20003800200 */
[----:B--2---:R-:W-:-:S02]  /*4e40*/  LOP3.LUT R14, R20, UR6, RZ, 0xc0, !PT ;  /* 0x00000006140e7c12 */ /* 0x004fc4000f8ec0ff */
[----:B---34-:R-:W-:Y:S02]  /*4e50*/  LOP3.LUT R18, R21, UR7, RZ, 0xc0, !PT ;  /* 0x0000000715127c12 */ /* 0x018fe4000f8ec0ff */
[----:B------:R-:W-:-:S04]  /*4e60*/  ISETP.GT.U32.AND P2, PT, R14, RZ, PT ;  /* 0x000000ff0e00720c */ /* 0x000fc80003f44070 */
[----:B------:R-:W-:-:S13]  /*4e70*/  ISETP.GT.AND.EX P2, PT, R18, RZ, PT, P2 ;  /* 0x000000ff1200720c */ /* 0x000fda0003f44320 */
[----:B0-----:R-:W-:Y:S05]  /*4e80*/  @P2 BRA `(.L_x_119) ;  /* 0x0000000000282947 */ /* 0x001fea0003800000 */
[----:B------:R-:W-:Y:S01]  /*4e90*/  VIADD R21, R17, 0x200 ;  /* 0x0000020011157836 */ /* 0x000fe20000000000 */
[----:B------:R-:W-:-:S04]  /*4ea0*/  LOP3.LUT P2, RZ, R22, 0x800, RZ, 0xc0, !PT ;  /* 0x0000080016ff7812 */ /* 0x000fc8000784c0ff */
[----:B------:R-:W-:Y:S02]  /*4eb0*/  LEA R14, R16, R21, 0x18 ;  /* 0x00000015100e7211 */ /* 0x000fe400078ec0ff */
[----:B------:R-:W-:Y:S03]  /*4ec0*/  LDS R21, [R3+0x28] ;  /* 0x0000280003157984 */ /* 0x000fe60000000800 */
[C---:B------:R-:W-:Y:S01]  /*4ed0*/  IMAD R14, R15.reuse, 0x4, R14 ;  /* 0x000000040f0e7824 */ /* 0x040fe200078e020e */
[----:B------:R-:W-:-:S05]  /*4ee0*/  SEL R15, R15, R26, !P2 ;  /* 0x0000001a0f0f7207 */ /* 0x000fca0005000000 */
[----:B------:R-:W1:Y:S02]  /*4ef0*/  LDS R14, [R14] ;  /* 0x000000000e0e7984 */ /* 0x000e640000000800 */
[----:B-1----:R-:W-:-:S04]  /*4f00*/  FADD R18, R19, -R14 ;  /* 0x8000000e13127221 */ /* 0x002fc80000000000 */
[----:B------:R-:W-:-:S05]  /*4f10*/  FADD R18, -R18, R21 ;  /* 0x0000001512127221 */ /* 0x000fca0000000100 */
[----:B------:R0:W-:Y:S02]  /*4f20*/  STS [R3+0x28], R18 ;  /* 0x0000281203007388 */ /* 0x0001e40000000800 */
.L_x_119:
[----:B------:R-:W-:Y:S05]  /*4f30*/  BSYNC.RECONVERGENT B3 ;  /* 0x0000000000037941 */ /* 0x000fea0003800200 */
.L_x_118:
[----:B------:R-:W2:Y:S01]  /*4f40*/  LDCU.64 UR6, c[0x0][0x390] ;  /* 0x00007200ff0677ac */ /* 0x000ea20008000a00 */
[----:B------:R-:W-:-:S05]  /*4f50*/  IMAD.SHL.U32 R14, R0, 0x8, RZ ;  /* 0x00000008000e7824 */ /* 0x000fca00078e00ff */
[----:B------:R-:W-:-:S04]  /*4f60*/  LOP3.LUT R14, R14, 0x3ff8, RZ, 0xc0, !PT ;  /* 0x00003ff80e0e7812 */ /* 0x000fc800078ec0ff */
[----:B--2---:R-:W-:-:S05]  /*4f70*/  IADD3 R20, P2, PT, R14, UR6, RZ ;  /* 0x000000060e147c10 */ /* 0x004fca000ff5e0ff */
[----:B------:R-:W-:Y:S01]  /*4f80*/  IMAD.X R21, RZ, RZ, UR7, P2 ;  /* 0x00000007ff157e24 */ /* 0x000fe200090e06ff */
[----:B------:R-:W2:Y:S05]  /*4f90*/  LDCU.64 UR6, c[0x0][0x388] ;  /* 0x00007100ff0677ac */ /* 0x000eaa0008000a00 */
[----:B------:R-:W2:Y:S02]  /*4fa0*/  LDG.E.64 R20, desc[UR4][R20.64] ;  /* 0x0000000414147981 */ /* 0x000ea4000c1e1b00 */
[----:B--2---:R-:W-:Y:S02]  /*4fb0*/  LOP3.LUT R14, R20, UR6, RZ, 0xc0, !PT ;  /* 0x00000006140e7c12 */ /* 0x004fe4000f8ec0ff */
[----:B0-----:R-:W-:-:S02]  /*4fc0*/  LOP3.LUT R18, R21, UR7, RZ, 0xc0, !PT ;  /* 0x0000000715127c12 */ /* 0x001fc4000f8ec0ff */
[----:B------:R-:W-:-:S04]  /*4fd0*/  ISETP.GT.U32.AND P2, PT, R14, RZ, PT ;  /* 0x000000ff0e00720c */ /* 0x000fc80003f44070 */
[----:B------:R-:W-:-:S13]  /*4fe0*/  ISETP.GT.AND.EX P2, PT, R18, RZ, PT, P2 ;  /* 0x000000ff1200720c */ /* 0x000fda0003f44320 */
[----:B------:R-:W-:Y:S05]  /*4ff0*/  @P2 BRA `(.L_x_117) ;  /* 0x0000000000282947 */ /* 0x000fea0003800000 */
[----:B------:R-:W-:Y:S01]  /*5000*/  VIADD R21, R17, 0x200 ;  /* 0x0000020011157836 */ /* 0x000fe20000000000 */
[----:B------:R-:W-:-:S04]  /*5010*/  LOP3.LUT P2, RZ, R0, 0x800, RZ, 0xc0, !PT ;  /* 0x0000080000ff7812 */ /* 0x000fc8000784c0ff */
[----:B------:R-:W-:Y:S02]  /*5020*/  LEA R14, R16, R21, 0x18 ;  /* 0x00000015100e7211 */ /* 0x000fe400078ec0ff */
[----:B------:R-:W-:Y:S03]  /*5030*/  LDS R21, [R3+0x24] ;  /* 0x0000240003157984 */ /* 0x000fe60000000800 */
[C---:B------:R-:W-:Y:S01]  /*5040*/  IMAD R18, R15.reuse, 0x4, R14 ;  /* 0x000000040f127824 */ /* 0x040fe200078e020e */
[----:B------:R-:W-:-:S04]  /*5050*/  SEL R15, R15, R11, !P2 ;  /* 0x0000000b0f0f7207 */ /* 0x000fc80005000000 */
[----:B------:R-:W1:Y:S02]  /*5060*/  LDS R14, [R18] ;  /* 0x00000000120e7984 */ /* 0x000e640000000800 */
[----:B-1----:R-:W-:-:S04]  /*5070*/  FADD R14, R19, -R14 ;  /* 0x8000000e130e7221 */ /* 0x002fc80000000000 */
[----:B------:R-:W-:-:S05]  /*5080*/  FADD R14, -R14, R21 ;  /* 0x000000150e0e7221 */ /* 0x000fca0000000100 */
[----:B------:R0:W-:Y:S02]  /*5090*/  STS [R3+0x24], R14 ;  /* 0x0000240e03007388 */ /* 0x0001e40000000800 */
.L_x_117:
[----:B------:R-:W-:Y:S05]  /*50a0*/  BSYNC.RECONVERGENT B2 ;  /* 0x0000000000027941 */ /* 0x000fea0003800200 */
.L_x_116:
[----:B------:R-:W-:Y:S04]  /*50b0*/  BSSY.RECONVERGENT B3, `(.L_x_120) ;  /* 0x0000051000037945 */ /* 0x000fe80003800200 */
[----:B------:R-:W-:Y:S04]  /*50c0*/  BSSY.RELIABLE B2, `(.L_x_121) ;  /* 0x0000038000027945 */ /* 0x000fe80003800100 */
[----:B------:R-:W-:Y:S05]  /*50d0*/  @P1 BRA `(.L_x_122) ;  /* 0x0000000000d01947 */ /* 0x000fea0003800000 */
[----:B--234-:R-:W0:Y:S01]  /*50e0*/  LDG.E.U16 R18, desc[UR4][R12.64+0x10] ;  /* 0x000010040c127981 */ /* 0x01ce22000c1e1500 */
[----:B------:R-:W2:Y:S01]  /*50f0*/  LDCU.64 UR6, c[0x0][0x390] ;  /* 0x00007200ff0677ac */ /* 0x000ea20008000a00 */
[----:B0-----:R-:W-:-:S05]  /*5100*/  IMAD.SHL.U32 R0, R18, 0x8, RZ ;  /* 0x0000000812007824 */ /* 0x001fca00078e00ff */
[----:B------:R-:W-:-:S04]  /*5110*/  LOP3.LUT R0, R0, 0x3ff8, RZ, 0xc0, !PT ;  /* 0x00003ff800007812 */ /* 0x000fc800078ec0ff */
[----:B--2---:R-:W-:-:S05]  /*5120*/  IADD3 R20, P2, PT, R0, UR6, RZ ;  /* 0x0000000600147c10 */ /* 0x004fca000ff5e0ff */
[----:B-----5:R-:W-:Y:S01]  /*5130*/  IMAD.X R21, RZ, RZ, UR7, P2 ;  /* 0x00000007ff157e24 */ /* 0x020fe200090e06ff */
[----:B------:R-:W0:Y:S05]  /*5140*/  LDCU.64 UR6, c[0x0][0x388] ;  /* 0x00007100ff0677ac */ /* 0x000e2a0008000a00 */
[----:B------:R-:W0:Y:S01]  /*5150*/  LDG.E.64 R20, desc[UR4][R20.64] ;  /* 0x0000000414147981 */ /* 0x000e22000c1e1b00 */
[----:B------:R-:W-:Y:S01]  /*5160*/  BSSY.RECONVERGENT B4, `(.L_x_123) ;  /* 0x0000010000047945 */ /* 0x000fe20003800200 */
[----:B0-----:R-:W-:Y:S02]  /*5170*/  LOP3.LUT R0, R20, UR6, RZ, 0xc0, !PT ;  /* 0x0000000614007c12 */ /* 0x001fe4000f8ec0ff */
[----:B------:R-:W-:-:S02]  /*5180*/  LOP3.LUT R11, R21, UR7, RZ, 0xc0, !PT ;  /* 0x00000007150b7c12 */ /* 0x000fc4000f8ec0ff */
        /* <DEDUP_REMOVED lines=13> */
.L_x_124:
[----:B------:R-:W-:Y:S05]  /*5260*/  BSYNC.RECONVERGENT B4 ;  /* 0x0000000000047941 */ /* 0x000fea0003800200 */
.L_x_123:
[----:B------:R-:W-:Y:S05]  /*5270*/  @P1 BREAK.RELIABLE B2 ;  /* 0x0000000000021942 */ /* 0x000fea0003800100 */
[----:B------:R-:W-:Y:S05]  /*5280*/  @P1 BRA `(.L_x_125) ;  /* 0x0000000000cc1947 */ /* 0x000fea0003800000 */
[----:B------:R-:W0:Y:S01]  /*5290*/  LDG.E.U16 R18, desc[UR4][R12.64+0xe] ;  /* 0x00000e040c127981 */ /* 0x000e22000c1e1500 */
[----:B------:R-:W2:Y:S01]  /*52a0*/  LDCU.64 UR6, c[0x0][0x390] ;  /* 0x00007200ff0677ac */ /* 0x000ea20008000a00 */
[----:B0-----:R-:W-:-:S05]  /*52b0*/  IMAD.SHL.U32 R0, R18, 0x8, RZ ;  /* 0x0000000812007824 */ /* 0x001fca00078e00ff */
[----:B------:R-:W-:-:S04]  /*52c0*/  LOP3.LUT R0, R0, 0x3ff8, RZ, 0xc0, !PT ;  /* 0x00003ff800007812 */ /* 0x000fc800078ec0ff */
[----:B--2---:R-:W-:-:S05]  /*52d0*/  IADD3 R10, P2, PT, R0, UR6, RZ ;  /* 0x00000006000a7c10 */ /* 0x004fca000ff5e0ff */
[----:B------:R-:W-:Y:S01]  /*52e0*/  IMAD.X R11, RZ, RZ, UR7, P2 ;  /* 0x00000007ff0b7e24 */ /* 0x000fe200090e06ff */
        /* <DEDUP_REMOVED lines=18> */
.L_x_126:
[----:B------:R-:W-:Y:S05]  /*5410*/  BSYNC.RECONVERGENT B4 ;  /* 0x0000000000047941 */ /* 0x000fea0003800200 */
.L_x_122:
[----:B------:R-:W-:Y:S05]  /*5420*/  @P1 BREAK.RELIABLE B2 ;  /* 0x0000000000021942 */ /* 0x000fea0003800100 */
[----:B------:R-:W-:Y:S05]  /*5430*/  @P1 BRA `(.L_x_125) ;  /* 0x0000000000601947 */ /* 0x000fea0003800000 */
[----:B------:R-:W-:Y:S05]  /*5440*/  BSYNC.RELIABLE B2 ;  /* 0x0000000000027941 */ /* 0x000fea0003800100 */
.L_x_121:
[----:B0-----:R-:W2:Y:S01]  /*5450*/  LDG.E.U16 R14, desc[UR4][R12.64+0xc] ;  /* 0x00000c040c0e7981 */ /* 0x001ea2000c1e1500 */
[----:B------:R-:W0:Y:S01]  /*5460*/  LDCU.64 UR6, c[0x0][0x390] ;  /* 0x00007200ff0677ac */ /* 0x000e220008000a00 */
[----:B--2---:R-:W-:-:S05]  /*5470*/  IMAD.SHL.U32 R0, R14, 0x8, RZ ;  /* 0x000000080e007824 */ /* 0x004fca00078e00ff */
[----:B------:R-:W-:-:S04]  /*5480*/  LOP3.LUT R0, R0, 0x3ff8, RZ, 0xc0, !PT ;  /* 0x00003ff800007812 */ /* 0x000fc800078ec0ff */
[----:B0-----:R-:W-:-:S05]  /*5490*/  IADD3 R10, P2, PT, R0, UR6, RZ ;  /* 0x00000006000a7c10 */ /* 0x001fca000ff5e0ff */
[----:B------:R-:W-:Y:S01]  /*54a0*/  IMAD.X R11, RZ, RZ, UR7, P2 ;  /* 0x00000007ff0b7e24 */ /* 0x000fe200090e06ff */
[----:B------:R-:W0:Y:S05]  /*54b0*/  LDCU.64 UR6, c[0x0][0x388] ;  /* 0x00007100ff0677ac */ /* 0x000e2a0008000a00 */
[----:B------:R-:W0:Y:S02]  /*54c0*/  LDG.E.64 R10, desc[UR4][R10.64] ;  /* 0x000000040a0a7981 */ /* 0x000e24000c1e1b00 */
        /* <DEDUP_REMOVED lines=9> */
[C---:B-----5:R-:W-:Y:S01]  /*5560*/  IMAD R10, R15.reuse, 0x4, R0 ;  /* 0x000000040f0a7824 */ /* 0x060fe200078e0200 */
[----:B------:R-:W-:-:S04]  /*5570*/  SEL R15, R15, R8, !P2 ;  /* 0x000000080f0f7207 */ /* 0x000fc80005000000 */
[----:B------:R-:W1:Y:S02]  /*5580*/  LDS R0, [R10] ;  /* 0x000000000a007984 */ /* 0x000e640000000800 */
[----:B-1----:R-:W-:-:S04]  /*5590*/  FADD R0, R19, -R0 ;  /* 0x8000000013007221 */ /* 0x002fc80000000000 */
[----:B------:R-:W-:-:S05]  /*55a0*/  FADD R0, -R0, R9 ;  /* 0x0000000900007221 */ /* 0x000fca0000000100 */
[----:B------:R0:W-:Y:S02]  /*55b0*/  STS [R3+0x18], R0 ;  /* 0x0000180003007388 */ /* 0x0001e40000000800 */
.L_x_125:
[----:B------:R-:W-:Y:S05]  /*55c0*/  BSYNC.RECONVERGENT B3 ;  /* 0x0000000000037941 */ /* 0x000fea0003800200 */
.L_x_120:
[----:B------:R-:W-:Y:S05]  /*55d0*/  WARPSYNC.ALL ;  /* 0x0000000000007948 */ /* 0x000fea0003800000 */
[----:B------:R-:W-:Y:S04]  /*55e0*/  BSSY.RECONVERGENT B3, `(.L_x_127) ;  /* 0x0000032000037945 */ /* 0x000fe80003800200 */
[----:B------:R-:W-:Y:S05]  /*55f0*/  @P0 BRA `(.L_x_128) ;  /* 0x0000000000c00947 */ /* 0x000fea0003800000 */
[----:B0-----:R-:W2:Y:S01]  /*5600*/  LDG.E.U16 R14, desc[UR4][R12.64+0xa] ;  /* 0x00000a040c0e7981 */ /* 0x001ea2000c1e1500 */
[----:B------:R-:W0:Y:S01]  /*5610*/  LDCU.64 UR6, c[0x0][0x390] ;  /* 0x00007200ff0677ac */ /* 0x000e220008000a00 */
[----:B--2---:R-:W-:-:S05]  /*5620*/  IMAD.SHL.U32 R0, R14, 0x8, RZ ;  /* 0x000000080e007824 */ /* 0x004fca00078e00ff */
[----:B------:R-:W-:-:S04]  /*5630*/  LOP3.LUT R0, R0, 0x3ff8, RZ, 0xc0, !PT ;  /* 0x00003ff800007812 */ /* 0x000fc800078ec0ff */
[----:B0-----:R-:W-:Y:S02]  /*5640*/  IADD3 R8, P2, PT, R0, UR6, RZ ;  /* 0x0000000600087c10 */ /* 0x001fe4000ff5e0ff */
        /* <DEDUP_REMOVED lines=9> */
[----:B0-----:R-:W-:Y:S05]  /*56e0*/  @P2 BRA `(.L_x_130) ;  /* 0x0000000000282947 */ /* 0x001fea0003800000 */
        /* <DEDUP_REMOVED lines=10> */
.L_x_130:
[----:B------:R-:W-:Y:S05]  /*5790*/  BSYNC.RECONVERGENT B4 ;  /* 0x0000000000047941 */ /* 0x000fea0003800200 */
.L_x_129:
[----:B------:R-:W0:Y:S01]  /*57a0*/  LDCU.64 UR6, c[0x0][0x390] ;  /* 0x00007200ff0677ac */ /* 0x000e220008000a00 */
[----:B-----5:R-:W-:-:S05]  /*57b0*/  IMAD.SHL.U32 R7, R0, 0x8, RZ ;  /* 0x0000000800077824 */ /* 0x020fca00078e00ff */
        /* <DEDUP_REMOVED lines=20> */
.L_x_128:
[----:B------:R-:W-:Y:S05]  /*5900*/  BSYNC.RECONVERGENT B3 ;  /* 0x0000000000037941 */ /* 0x000fea0003800200 */
.L_x_127:
[----:B------:R-:W-:Y:S04]  /*5910*/  BSSY.RECONVERGENT B4, `(.L_x_131) ;  /* 0x0000051000047945 */ /* 0x000fe80003800200 */
[----:B------:R-:W-:Y:S04]  /*5920*/  BSSY.RELIABLE B3, `(.L_x_132) ;  /* 0x0000038000037945 */ /* 0x000fe80003800100 */
[----:B------:R-:W-:Y:S05]  /*5930*/  @P0 BRA `(.L_x_133) ;  /* 0x0000000000d00947 */ /* 0x000fea0003800000 */
[----:B------:R-:W0:Y:S01]  /*5940*/  LDG.E.U16 R9, desc[UR4][R12.64+0x6] ;  /* 0x000006040c097981 */ /* 0x000e22000c1e1500 */
[----:B------:R-:W1:Y:S01]  /*5950*/  LDCU.64 UR6, c[0x0][0x390] ;  /* 0x00007200ff0677ac */ /* 0x000e620008000a00 */
[----:B0-----:R-:W-:-:S05]  /*5960*/  IMAD.SHL.U32 R0, R9, 0x8, RZ ;  /* 0x0000000809007824 */ /* 0x001fca00078e00ff */
[----:B------:R-:W-:-:S04]  /*5970*/  LOP3.LUT R0, R0, 0x3ff8, RZ, 0xc0, !PT ;  /* 0x00003ff800007812 */ /* 0x000fc800078ec0ff */
[----:B-1----:R-:W-:-:S05]  /*5980*/  IADD3 R6, P2, PT, R0, UR6, RZ ;  /* 0x0000000600067c10 */ /* 0x002fca000ff5e0ff */
        /* <DEDUP_REMOVED lines=15> */
[----:B------:R-:W0:Y:S02]  /*5a80*/  LDS R0, [R6] ;  /* 0x0000000006007984 */ /* 0x000e240000000800 */
[----:B0-----:R-:W-:-:S04]  /*5a90*/  FADD R0, R19, -R0 ;  /* 0x8000000013007221 */ /* 0x001fc80000000000 */
[----:B------:R-:W-:-:S05]  /*5aa0*/  FADD R0, -R0, R7 ;  /* 0x0000000700007221 */ /* 0x000fca0000000100 */
[----:B------:R0:W-:Y:S02]  /*5ab0*/  STS [R3+0xc], R0 ;  /* 0x00000c0003007388 */ /* 0x0001e40000000800 */
.L_x_135:
[----:B------:R-:W-:Y:S05]  /*5ac0*/  BSYNC.RECONVERGENT B5 ;  /* 0x0000000000057941 */ /* 0x000fea0003800200 */
.L_x_134:
[----:B------:R-:W-:Y:S05]  /*5ad0*/  @P0 BREAK.RELIABLE B3 ;  /* 0x0000000000030942 */ /* 0x000fea0003800100 */
        /* <DEDUP_REMOVED lines=25> */
.L_x_137:
[----:B------:R-:W-:Y:S05]  /*5c70*/  BSYNC.RECONVERGENT B5 ;  /* 0x0000000000057941 */ /* 0x000fea0003800200 */
.L_x_133:
[----:B------:R-:W-:Y:S05]  /*5c80*/  @P0 BREAK.RELIABLE B3 ;  /* 0x0000000000030942 */ /* 0x000fea0003800100 */
[----:B------:R-:W-:Y:S05]  /*5c90*/  @P0 BRA `(.L_x_136) ;  /* 0x0000000000600947 */ /* 0x000fea0003800000 */
[----:B------:R-:W-:Y:S05]  /*5ca0*/  BSYNC.RELIABLE B3 ;  /* 0x0000000000037941 */ /* 0x000fea0003800100 */
.L_x_132:
[----:B------:R-:W0:Y:S01]  /*5cb0*/  LDG.E.U16 R4, desc[UR4][R12.64+0x2] ;  /* 0x000002040c047981 */ /* 0x000e22000c1e1500 */
[----:B------:R-:W1:Y:S01]  /*5cc0*/  LDCU.64 UR6, c[0x0][0x390] ;  /* 0x00007200ff0677ac */ /* 0x000e620008000a00 */
[----:B0-----:R-:W-:-:S05]  /*5cd0*/  IMAD.SHL.U32 R0, R4, 0x8, RZ ;  /* 0x0000000804007824 */ /* 0x001fca00078e00ff */
[----:B------:R-:W-:-:S04]  /*5ce0*/  LOP3.LUT R0, R0, 0x3ff8, RZ, 0xc0, !PT ;  /* 0x00003ff800007812 */ /* 0x000fc800078ec0ff */
[----:B-1----:R-:W-:-:S05]  /*5cf0*/  IADD3 R6, P2, PT, R0, UR6, RZ ;  /* 0x0000000600067c10 */ /* 0x002fca000ff5e0ff */
        /* <DEDUP_REMOVED lines=18> */
.L_x_136:
[----:B------:R-:W-:Y:S05]  /*5e20*/  BSYNC.RECONVERGENT B4 ;  /* 0x0000000000047941 */ /* 0x000fea0003800200 */
.L_x_131:
[----:B------:R-:W-:Y:S05]  /*5e30*/  WARPSYNC.ALL ;  /* 0x0000000000007948 */ /* 0x000fea0003800000 */
[----:B------:R-:W-:Y:S04]  /*5e40*/  BSSY.RECONVERGENT B4, `(.L_x_138) ;  /* 0x0000016000047945 */ /* 0x000fe80003800200 */
[----:B------:R-:W-:Y:S05]  /*5e50*/  @P0 BRA `(.L_x_139) ;  /* 0x0000000000500947 */ /* 0x000fea0003800000 */
        /* <DEDUP_REMOVED lines=12> */
[----:B------:R-:W-:Y:S01]  /*5f20*/  @!P2 VIADD R17, R17, 0x200 ;  /* 0x000002001111a836 */ /* 0x000fe20000000000 */
[----:B------:R-:W-:Y:S04]  /*5f30*/  @!P2 LDS R7, [R3] ;  /* 0x000000000307a984 */ /* 0x000fe80000000800 */
[----:B------:R-:W-:-:S05]  /*5f40*/  @!P2 LEA R16, R16, R17, 0x18 ;  /* 0x000000111010a211 */ /* 0x000fca00078ec0ff */
[----:B-----5:R-:W-:-:S05]  /*5f50*/  @!P2 IMAD R15, R15, 0x4, R16 ;  /* 0x000000040f0fa824 */ /* 0x020fca00078e0210 */
[----:B------:R-:W1:Y:S02]  /*5f60*/  @!P2 LDS R0, [R15] ;  /* 0x000000000f00a984 */ /* 0x000e640000000800 */
[----:B-1----:R-:W-:-:S04]  /*5f70*/  @!P2 FADD R0, R19, -R0 ;  /* 0x800000001300a221 */ /* 0x002fc80000000000 */
[----:B------:R-:W-:-:S05]  /*5f80*/  @!P2 FADD R0, -R0, R7 ;  /* 0x000000070000a221 */ /* 0x000fca0000000100 */
[----:B------:R0:W-:Y:S02]  /*5f90*/  @!P2 STS [R3], R0 ;  /* 0x000000000300a388 */ /* 0x0001e40000000800 */
.L_x_139:
[----:B------:R-:W-:Y:S05]  /*5fa0*/  BSYNC.RECONVERGENT B4 ;  /* 0x0000000000047941 */ /* 0x000fea0003800200 */
.L_x_138:
[----:B------:R-:W-:Y:S06]  /*5fb0*/  BAR.SYNC.DEFER_BLOCKING 0x0 ;  /* 0x0000000000007b1d */ /* 0x000fec0000010000 */
[----:B------:R-:W-:Y:S04]  /*5fc0*/  BSSY.RECONVERGENT B4, `(.L_x_140) ;  /* 0x0000034000047945 */ /* 0x000fe80003800200 */
[----:B------:R-:W-:Y:S05]  /*5fd0*/  @P0 BRA `(.L_x_141) ;  /* 0x0000000000c80947 */ /* 0x000fea0003800000 */
[----:B------:R-:W2:Y:S01]  /*5fe0*/  LDG.E.U16 R2, desc[UR4][R12.64] ;  /* 0x000000040c027981 */ /* 0x000ea2000c1e1500 */
[----:B------:R-:W1:Y:S03]  /*5ff0*/  LDCU.64 UR8, c[0x0][0x3b0] ;  /* 0x00007600ff0877ac */ /* 0x000e660008000a00 */
[----:B0-----:R-:W0:Y:S01]  /*6000*/  LDS R0, [R3] ;  /* 0x0000000003007984 */ /* 0x001e220000000800 */
[----:B------:R-:W0:Y:S02]  /*6010*/  LDCU UR6, c[0x0][0x3a8] ;  /* 0x00007500ff0677ac */ /* 0x000e240008000800 */
[----:B0-----:R-:W-:Y:S02]  /*6020*/  FMUL R9, R0, UR6 ;  /* 0x0000000600097c20 */ /* 0x001fe40008400000 */
[----:B------:R-:W0:Y:S01]  /*6030*/  LDS R0, [R3+0x4] ;  /* 0x0000040003007984 */ /* 0x000e220000000800 */
[----:B--2---:R-:W-:-:S05]  /*6040*/  IMAD.SHL.U32 R2, R2, 0x4, RZ ;  /* 0x0000000402027824 */ /* 0x004fca00078e00ff */
[----:B------:R-:W-:-:S04]  /*6050*/  LOP3.LUT R2, R2, 0x1ffc, RZ, 0xc0, !PT ;  /* 0x00001ffc02027812 */ /* 0x000fc800078ec0ff */
[----:B-1----:R-:W-:-:S05]  /*6060*/  IADD3 R4, P0, PT, R2, UR8, RZ ;  /* 0x0000000802047c10 */ /* 0x002fca000ff1e0ff */
[----:B------:R-:W-:-:S05]  /*6070*/  IMAD.X R5, RZ, RZ, UR9, P0 ;  /* 0x00000009ff057e24 */ /* 0x000fca00080e06ff */
[----:B------:R-:W-:Y:S04]  /*6080*/  STG.E desc[UR4][R4.64], R9 ;  /* 0x0000000904007986 */ /* 0x000fe8000c101904 */
[----:B------:R-:W2:Y:S01]  /*6090*/  LDG.E.U16 R2, desc[UR4][R12.64+0x2] ;  /* 0x000002040c027981 */ /* 0x000ea2000c1e1500 */
[----:B0-----:R-:W-:-:S03]  /*60a0*/  FMUL R11, R0, UR6 ;  /* 0x00000006000b7c20 */ /* 0x001fc60008400000 */
[----:B------:R-:W0:Y:S01]  /*60b0*/  LDS R0, [R3+0x8] ;  /* 0x0000080003007984 */ /* 0x000e220000000800 */
[----:B--2---:R-:W-:-:S05]  /*60c0*/  IMAD.SHL.U32 R2, R2, 0x4, RZ ;  /* 0x0000000402027824 */ /* 0x004fca00078e00ff */
[----:B------:R-:W-:-:S04]  /*60d0*/  LOP3.LUT R2, R2, 0x1ffc, RZ, 0xc0, !PT ;  /* 0x00001ffc02027812 */ /* 0x000fc800078ec0ff */
[----:B------:R-:W-:-:S05]  /*60e0*/  IADD3 R6, P0, PT, R2, UR8, RZ ;  /* 0x0000000802067c10 */ /* 0x000fca000ff1e0ff */
        /* <DEDUP_REMOVED lines=25> */
[----:B------:R1:W-:Y:S04]  /*6280*/  STG.E desc[UR4][R4.64], R9 ;  /* 0x0000000904007986 */ /* 0x0003e8000c101904 */
[----:B------:R-:W2:Y:S01]  /*6290*/  LDG.E.U16 R2, desc[UR4][R12.64+0xa] ;  /* 0x00000a040c027981 */ /* 0x000ea2000c1e1500 */
[----:B0-----:R-:W-:Y:S01]  /*62a0*/  FMUL R11, R0, UR6 ;  /* 0x00000006000b7c20 */ /* 0x001fe20008400000 */
[----:B--2---:R-:W-:-:S05]  /*62b0*/  IMAD.SHL.U32 R2, R2, 0x4, RZ ;  /* 0x0000000402027824 */ /* 0x004fca00078e00ff */
[----:B------:R-:W-:-:S04]  /*62c0*/  LOP3.LUT R2, R2, 0x1ffc, RZ, 0xc0, !PT ;  /* 0x00001ffc02027812 */ /* 0x000fc800078ec0ff */
[----:B------:R-:W-:-:S05]  /*62d0*/  IADD3 R6, P0, PT, R2, UR8, RZ ;  /* 0x0000000802067c10 */ /* 0x000fca000ff1e0ff */
[----:B------:R-:W-:-:S05]  /*62e0*/  IMAD.X R7, RZ, RZ, UR9, P0 ;  /* 0x00000009ff077e24 */ /* 0x000fca00080e06ff */
[----:B------:R1:W-:Y:S03]  /*62f0*/  STG.E desc[UR4][R6.64], R11 ;  /* 0x0000000b06007986 */ /* 0x0003e6000c101904 */
.L_x_141:
[----:B------:R-:W-:Y:S05]  /*6300*/  BSYNC.RECONVERGENT B4 ;  /* 0x0000000000047941 */ /* 0x000fea0003800200 */
.L_x_140:
[----:B------:R-:W-:Y:S04]  /*6310*/  BSSY.RECONVERGENT B4, `(.L_x_142) ;  /* 0x000002c000047945 */ /* 0x000fe80003800200 */
[----:B------:R-:W-:Y:S05]  /*6320*/  @P1 BRA `(.L_x_143) ;  /* 0x0000000000a81947 */ /* 0x000fea0003800000 */
[----:B------:R-:W2:Y:S01]  /*6330*/  LDG.E.U16 R2, desc[UR4][R12.64+0xc] ;  /* 0x00000c040c027981 */ /* 0x000ea2000c1e1500 */
[----:B------:R-:W3:Y:S03]  /*6340*/  LDCU.64 UR8, c[0x0][0x3b0] ;  /* 0x00007600ff0877ac */ /* 0x000ee60008000a00 */
[----:B0-----:R-:W1:Y:S01]  /*6350*/  LDS R0, [R3+0x18] ;  /* 0x0000180003007984 */ /* 0x001e620000000800 */
[----:B------:R-:W1:Y:S02]  /*6360*/  LDCU UR6, c[0x0][0x3a8] ;  /* 0x00007500ff0677ac */ /* 0x000e640008000800 */
[----:B-1----:R-:W-:Y:S02]  /*6370*/  FMUL R9, R0, UR6 ;  /* 0x0000000600097c20 */ /* 0x002fe40008400000 */
[----:B------:R-:W0:Y:S01]  /*6380*/  LDS R0, [R3+0x1c] ;  /* 0x00001c0003007984 */ /* 0x000e220000000800 */
[----:B--2---:R-:W-:-:S05]  /*6390*/  IMAD.SHL.U32 R2, R2, 0x4, RZ ;  /* 0x0000000402027824 */ /* 0x004fca00078e00ff */
[----:B------:R-:W-:-:S04]  /*63a0*/  LOP3.LUT R2, R2, 0x1ffc, RZ, 0xc0, !PT ;  /* 0x00001ffc02027812 */ /* 0x000fc800078ec0ff */
[----:B---3--:R-:W-:-:S05]  /*63b0*/  IADD3 R4, P0, PT, R2, UR8, RZ ;  /* 0x0000000802047c10 */ /* 0x008fca000ff1e0ff */
        /* <DEDUP_REMOVED lines=33> */
.L_x_143:
[----:B------:R-:W-:Y:S05]  /*65d0*/  BSYNC.RECONVERGENT B4 ;  /* 0x0000000000047941 */ /* 0x000fea0003800200 */
.L_x_142:
[----:B------:R-:W-:Y:S06]  /*65e0*/  BAR.SYNC.DEFER_BLOCKING 0x0 ;  /* 0x0000000000007b1d */ /* 0x000fec0000010000 */
[----:B------:R-:W-:Y:S05]  /*65f0*/  EXIT ;  /* 0x000000000000794d */ /* 0x000fea0003800000 */
.L_x_144:
[----:B------:R-:W-:-:S00]  /*6600*/  BRA `(.L_x_144) ;  /* 0xfffffffc00fc7947 */ /* 0x000fc0000383ffff */
[----:B------:R-:W-:-:S00]  /*6610*/  NOP ;  /* 0x0000000000007918 */ /* 0x000fc00000000000 */
        /* <DEDUP_REMOVED lines=14> */
.L_x_167:


//--------------------- .text._Z14gpu_prefix_sumPf --------------------------
	.section	.text._Z14gpu_prefix_sumPf,"ax",@progbits
	.align	128
        .global         _Z14gpu_prefix_sumPf
        .type           _Z14gpu_prefix_sumPf,@function
        .size           _Z14gpu_prefix_sumPf,(.L_x_168 - _Z14gpu_prefix_sumPf)
        .other          _Z14gpu_prefix_sumPf,@"STO_CUDA_ENTRY STV_DEFAULT"
_Z14gpu_prefix_sumPf:
.text._Z14gpu_prefix_sumPf:
[----:B------:R-:W-:Y:S01]  /*0000*/  LDC R1, c[0x0][0x37c] ;  /* 0x0000df00ff017b82 */ /* 0x000fe20000000800 */
[----:B------:R-:W0:Y:S07]  /*0010*/  S2R R5, SR_TID.X ;  /* 0x0000000000057919 */ /* 0x000e2e0000002100 */
[----:B------:R-:W0:Y:S01]  /*0020*/  S2UR UR4, SR_CTAID.X ;  /* 0x00000000000479c3 */ /* 0x000e220000002500 */
[----:B------:R-:W1:Y:S07]  /*0030*/  LDCU.64 UR6, c[0x0][0x358] ;  /* 0x00006b00ff0677ac */ /* 0x000e6e0008000a00 */
[----:B------:R-:W0:Y:S08]  /*0040*/  LDC R0, c[0x0][0x360] ;  /* 0x0000d800ff007b82 */ /* 0x000e300000000800 */
[----:B------:R-:W2:Y:S01]  /*0050*/  LDC.64 R2, c[0x0][0x380] ;  /* 0x0000e000ff027b82 */ /* 0x000ea20000000a00 */
[----:B0-----:R-:W-:-:S04]  /*0060*/  IMAD R0, R0, UR4, R5 ;  /* 0x0000000400007c24 */ /* 0x001fc8000f8e0205 */
[C---:B------:R-:W-:Y:S01]  /*0070*/  IMAD R5, R0.reuse, 0xb, RZ ;  /* 0x0000000b00057824 */ /* 0x040fe200078e02ff */
[----:B------:R-:W-:-:S03]  /*0080*/  ISETP.GT.AND P0, PT, R0, 0x78, PT ;  /* 0x000000780000780c */ /* 0x000fc60003f04270 */
[----:B--2---:R-:W-:-:S10]  /*0090*/  IMAD.WIDE R2, R5, 0x4, R2 ;  /* 0x0000000405027825 */ /* 0x004fd400078e0202 */
[----:B-1----:R-:W2:Y:S01]  /*00a0*/  @!P0 LDG.E R4, desc[UR6][R2.64] ;  /* 0x0000000602048981 */ /* 0x002ea2000c1e1900 */
[----:B------:R-:W0:Y:S01]  /*00b0*/  S2UR UR5, SR_CgaCtaId ;  /* 0x00000000000579c3 */ /* 0x000e220000008800 */
[----:B------:R-:W-:Y:S01]  /*00c0*/  UMOV UR4, 0x400 ;  /* 0x0000040000047882 */ /* 0x000fe20000000000 */
[----:B------:R-:W-:Y:S01]  /*00d0*/  HFMA2 R6, -RZ, RZ, 0, 0 ;  /* 0x00000000ff067431 */ /* 0x000fe200000001ff */
[----:B------:R-:W-:Y:S01]  /*00e0*/  BSSY.RECONVERGENT B0, `(.L_x_145) ;  /* 0x000000e000007945 */ /* 0x000fe20003800200 */
[----:B0-----:R-:W-:-:S06]  /*00f0*/  ULEA UR4, UR5, UR4, 0x18 ;  /* 0x0000000405047291 */ /* 0x001fcc000f8ec0ff */
[----:B------:R-:W-:Y:S01]  /*0100*/  LEA R5, R0, UR4, 0x2 ;  /* 0x0000000400057c11 */ /* 0x000fe2000f8e10ff */
[----:B--2---:R-:W-:Y:S01]  /*0110*/  @!P0 FADD R6, RZ, R4 ;  /* 0x00000004ff068221 */ /* 0x004fe20000000000 */
[----:B------:R-:W-:-:S04]  /*0120*/  MOV R4, RZ ;  /* 0x000000ff00047202 */ /* 0x000fc80000000f00 */
[----:B------:R0:W-:Y:S01]  /*0130*/  STS [R5], R6 ;  /* 0x0000000605007388 */ /* 0x0001e20000000800 */
[----:B------:R-:W-:Y:S01]  /*0140*/  @!P0 MOV R4, R6 ;  /* 0x0000000600048202 */ /* 0x000fe20000000f00 */
[----:B------:R-:W-:Y:S06]  /*0150*/  @P0 BRA `(.L_x_146) ;  /* 0x0000000000180947 */ /* 0x000fec0003800000 */
[----:B------:R-:W0:Y:S04]  /*0160*/  LDG.E R7, desc[UR6][R2.64+0x4] ;  /* 0x0000040602077981 */ /* 0x000e28000c1e1900 */
[----:B------:R-:W2:Y:S01]  /*0170*/  LDG.E R9, desc[UR6][R2.64+0x8] ;  /* 0x0000080602097981 */ /* 0x000ea2000c1e1900 */
[----:B0-----:R-:W-:-:S04]  /*0180*/  FADD R6, R4, R7 ;  /* 0x0000000704067221 */ /* 0x001fc80000000000 */
[----:B--2---:R-:W-:Y:S01]  /*0190*/  FADD R4, R6, R9 ;  /* 0x0000000906047221 */ /* 0x004fe20000000000 */
[----:B------:R1:W-:Y:S04]  /*01a0*/  STS [R5], R6 ;  /* 0x0000000605007388 */ /* 0x0003e80000000800 */
[----:B------:R1:W-:Y:S02]  /*01b0*/  STS [R5], R4 ;  /* 0x0000000405007388 */ /* 0x0003e40000000800 */
.L_x_146:
[----:B------:R-:W-:Y:S05]  /*01c0*/  BSYNC.RECONVERGENT B0 ;  /* 0x0000000000007941 */ /* 0x000fea0003800200 */
.L_x_145:
[----:B------:R-:W-:Y:S04]  /*01d0*/  BSSY.RECONVERGENT B1, `(.L_x_147) ;  /* 0x0000011000017945 */ /* 0x000fe80003800200 */
[----:B------:R-:W-:Y:S04]  /*01e0*/  BSSY.RELIABLE B0, `(.L_x_148) ;  /* 0x000000c000007945 */ /* 0x000fe80003800100 */
[----:B------:R-:W-:Y:S05]  /*01f0*/  @P0 BRA `(.L_x_149) ;  /* 0x0000000000200947 */ /* 0x000fea0003800000 */
[----:B------:R-:W1:Y:S01]  /*0200*/  LDG.E R7, desc[UR6][R2.64+0xc] ;  /* 0x00000c0602077981 */ /* 0x000e62000c1e1900 */
[----:B------:R-:W-:Y:S05]  /*0210*/  @P0 BREAK.RELIABLE B0 ;  /* 0x0000000000000942 */ /* 0x000fea0003800100 */
[----:B-1----:R-:W-:-:S05]  /*0220*/  FADD R4, R4, R7 ;  /* 0x0000000704047221 */ /* 0x002fca0000000000 */
[----:B------:R1:W-:Y:S01]  /*0230*/  STS [R5], R4 ;  /* 0x0000000405007388 */ /* 0x0003e20000000800 */
[----:B------:R-:W-:Y:S05]  /*0240*/  @P0 BRA `(.L_x_150) ;  /* 0x0000000000240947 */ /* 0x000fea0003800000 */
[----:B------:R-:W1:Y:S02]  /*0250*/  LDG.E R7, desc[UR6][R2.64+0x10] ;  /* 0x0000100602077981 */ /* 0x000e64000c1e1900 */
[----:B-1----:R-:W-:-:S05]  /*0260*/  FADD R4, R4, R7 ;  /* 0x0000000704047221 */ /* 0x002fca0000000000 */
[----:B------:R2:W-:Y:S02]  /*0270*/  STS [R5], R4 ;  /* 0x0000000405007388 */ /* 0x0005e40000000800 */
.L_x_149:
[----:B------:R-:W-:Y:S05]  /*0280*/  @P0 BREAK.RELIABLE B0 ;  /* 0x0000000000000942 */ /* 0x000fea0003800100 */
[----:B------:R-:W-:Y:S05]  /*0290*/  @P0 BRA `(.L_x_150) ;  /* 0x0000000000100947 */ /* 0x000fea0003800000 */
[----:B------:R-:W-:Y:S05]  /*02a0*/  BSYNC.RELIABLE B0 ;  /* 0x0000000000007941 */ /* 0x000fea0003800100 */
.L_x_148:
[----:B------:R-:W1:Y:S02]  /*02b0*/  LDG.E R7, desc[UR6][R2.64+0x14] ;  /* 0x0000140602077981 */ /* 0x000e64000c1e1900 */
[----:B-12---:R-:W-:-:S05]  /*02c0*/  FADD R4, R4, R7 ;  /* 0x0000000704047221 */ /* 0x006fca0000000000 */
[----:B------:R3:W-:Y:S02]  /*02d0*/  STS [R5], R4 ;  /* 0x0000000405007388 */ /* 0x0007e40000000800 */
.L_x_150:
[----:B------:R-:W-:Y:S05]  /*02e0*/  BSYNC.RECONVERGENT B1 ;  /* 0x0000000000017941 */ /* 0x000fea0003800200 */
.L_x_147:
[----:B------:R-:W-:Y:S05]  /*02f0*/  WARPSYNC.ALL ;  /* 0x0000000000007948 */ /* 0x000fea0003800000 */
[----:B------:R-:W-:-:S13]  /*0300*/  ISETP.GT.AND P1, PT, R0, 0x77, PT ;  /* 0x000000770000780c */ /* 0x000fda0003f24270 */
[----:B------:R4:W5:Y:S01]  /*0310*/  @!P1 LDG.E R11, desc[UR6][R2.64+0x28] ;  /* 0x00002806020b9981 */ /* 0x000962000c1e1900 */
[----:B------:R-:W-:Y:S01]  /*0320*/  ISETP.GT.AND P2, PT, R0, 0x3f, PT ;  /* 0x0000003f0000780c */ /* 0x000fe20003f44270 */
[----:B------:R-:W-:Y:S03]  /*0330*/  BSSY.RECONVERGENT B1, `(.L_x_151) ;  /* 0x0000009000017945 */ /* 0x000fe60003800200 */
[----:B01----:R-:W-:Y:S01]  /*0340*/  P2R R6, PR, RZ, 0x4 ;  /* 0x00000004ff067803 */ /* 0x003fe20000000000 */
[----:B------:R-:W-:Y:S08]  /*0350*/  @P1 BRA `(.L_x_152) ;  /* 0x0000000000181947 */ /* 0x000ff00003800000 */
[----:B------:R-:W2:Y:S04]  /*0360*/  LDG.E R7, desc[UR6][R2.64+0x18] ;  /* 0x0000180602077981 */ /* 0x000ea8000c1e1900 */
[----:B------:R-:W3:Y:S01]  /*0370*/  LDG.E R9, desc[UR6][R2.64+0x1c] ;  /* 0x00001c0602097981 */ /* 0x000ee2000c1e1900 */
[----:B--2---:R-:W-:-:S04]  /*0380*/  FADD R6, R4, R7 ;  /* 0x0000000704067221 */ /* 0x004fc80000000000 */
[----:B---3--:R-:W-:Y:S01]  /*0390*/  FADD R4, R6, R9 ;  /* 0x0000000906047221 */ /* 0x008fe20000000000 */
[----:B------:R0:W-:Y:S04]  /*03a0*/  STS [R5], R6 ;  /* 0x0000000605007388 */ /* 0x0001e80000000800 */
[----:B------:R0:W-:Y:S02]  /*03b0*/  STS [R5], R4 ;  /* 0x0000000405007388 */ /* 0x0001e40000000800 */
.L_x_152:
[----:B------:R-:W-:Y:S05]  /*03c0*/  BSYNC.RECONVERGENT B1 ;  /* 0x0000000000017941 */ /* 0x000fea0003800200 */
.L_x_151:
[----:B------:R-:W-:Y:S04]  /*03d0*/  BSSY.RECONVERGENT B1, `(.L_x_153) ;  /* 0x0000009000017945 */ /* 0x000fe80003800200 */
[----:B------:R-:W-:Y:S05]  /*03e0*/  @P1 BRA `(.L_x_154) ;  /* 0x00000000001c1947 */ /* 0x000fea0003800000 */
[----:B------:R-:W0:Y:S02]  /*03f0*/  LDG.E R7, desc[UR6][R2.64+0x20] ;  /* 0x0000200602077981 */ /* 0x000e24000c1e1900 */
[----:B0-23--:R-:W-:-:S05]  /*0400*/  FADD R4, R4, R7 ;  /* 0x0000000704047221 */ /* 0x00dfca0000000000 */
[----:B------:R1:W-:Y:S01]  /*0410*/  STS [R5], R4 ;  /* 0x0000000405007388 */ /* 0x0003e20000000800 */
[----:B------:R-:W-:Y:S05]  /*0420*/  @P1 BRA `(.L_x_154) ;  /* 0x00000000000c1947 */ /* 0x000fea0003800000 */
[----:B------:R-:W1:Y:S02]  /*0430*/  LDG.E R7, desc[UR6][R2.64+0x24] ;  /* 0x0000240602077981 */ /* 0x000e64000c1e1900 */
[----:B-1----:R-:W-:-:S05]  /*0440*/  FADD R4, R4, R7 ;  /* 0x0000000704047221 */ /* 0x002fca0000000000 */
[----:B------:R0:W-:Y:S02]  /*0450*/  STS [R5], R4 ;  /* 0x0000000405007388 */ /* 0x0001e40000000800 */
.L_x_154:
[----:B------:R-:W-:Y:S05]  /*0460*/  BSYNC.RECONVERGENT B1 ;  /* 0x0000000000017941 */ /* 0x000fea0003800200 */
.L_x_153:
[----:B-----5:R-:W-:Y:S01]  /*0470*/  @!P1 FADD R8, R11, R4 ;  /* 0x000000040b089221 */ /* 0x020fe20000000000 */
[C---:B0123--:R-:W-:Y:S01]  /*0480*/  LEA R4, R0.reuse, R5, 0x2 ;  /* 0x0000000500047211 */ /* 0x04ffe200078e10ff */
[----:B------:R-:W-:Y:S01]  /*0490*/  BSSY.RECONVERGENT B1, `(.L_x_155) ;  /* 0x000006c000017945 */ /* 0x000fe20003800200 */
[C---:B------:R-:W-:Y:S02]  /*04a0*/  ISETP.GT.AND P3, PT, R0.reuse, 0x1f, PT ;  /* 0x0000001f0000780c */ /* 0x040fe40003f64270 */
[----:B------:R-:W-:Y:S01]  /*04b0*/  @!P1 STS [R5], R8 ;  /* 0x0000000805009388 */ /* 0x000fe20000000800 */
[C---:B------:R-:W-:Y:S01]  /*04c0*/  LEA R6, R0.reuse, 0x1, 0x1 ;  /* 0x0000000100067811 */ /* 0x040fe200078e08ff */
[----:B------:R-:W-:Y:S08]  /*04d0*/  BAR.SYNC.DEFER_BLOCKING 0x0 ;  /* 0x0000000000007b1d */ /* 0x000ff00000010000 */
[----:B------:R-:W-:Y:S01]  /*04e0*/  BAR.SYNC.DEFER_BLOCKING 0x0 ;  /* 0x0000000000007b1d */ /* 0x000fe20000010000 */
[----:B------:R-:W-:-:S02]  /*04f0*/  ISETP.GT.AND P4, PT, R0, 0x3, PT ;  /* 0x000000030000780c */ /* 0x000fc40003f84270 */
[C---:B------:R-:W-:Y:S02]  /*0500*/  ISETP.GT.AND P5, PT, R0.reuse, 0x1, PT ;  /* 0x000000010000780c */ /* 0x040fe40003fa4270 */
[C---:B------:R-:W-:Y:S02]  /*0510*/  ISETP.GT.AND P6, PT, R0.reuse, RZ, PT ;  /* 0x000000ff0000720c */ /* 0x040fe40003fc4270 */
[----:B------:R-:W-:Y:S02]  /*0520*/  P2R R15, PR, RZ, 0x1 ;  /* 0x00000001ff0f7803 */ /* 0x000fe40000000000 */
[----:B------:R-:W-:Y:S01]  /*0530*/  ISETP.NE.AND P0, PT, R0, RZ, PT ;  /* 0x000000ff0000720c */ /* 0x000fe20003f05270 */
[----:B------:R-:W-:Y:S04]  /*0540*/  @!P2 LDS R7, [R4] ;  /* 0x000000000407a984 */ /* 0x000fe80000000800 */
[----:B------:R-:W0:Y:S02]  /*0550*/  @!P2 LDS R10, [R4+0x4] ;  /* 0x00000400040aa984 */ /* 0x000e240000000800 */
[----:B0-----:R-:W-:Y:S01]  /*0560*/  @!P2 FADD R9, R7, R10 ;  /* 0x0000000a0709a221 */ /* 0x001fe20000000000 */
[----:B------:R-:W-:-:S04]  /*0570*/  LEA R7, R6, UR4, 0x3 ;  /* 0x0000000406077c11 */ /* 0x000fc8000f8e18ff */
[----:B------:R0:W-:Y:S01]  /*0580*/  @!P2 STS [R4+0x4], R9 ;  /* 0x000004090400a388 */ /* 0x0001e20000000800 */
[----:B------:R-:W-:Y:S01]  /*0590*/  BAR.SYNC.DEFER_BLOCKING 0x0 ;  /* 0x0000000000007b1d */ /* 0x000fe20000010000 */
[----:B------:R-:W-:Y:S01]  /*05a0*/  ISETP.GT.AND P2, PT, R0, 0xf, PT ;  /* 0x0000000f0000780c */ /* 0x000fe20003f44270 */
[----:B0-----:R-:W-:-:S04]  /*05b0*/  IMAD R9, R6, 0x18, R7 ;  /* 0x0000001806097824 */ /* 0x001fc800078e0207 */
[----:B------:R-:W-:Y:S04]  /*05c0*/  @!P3 LDS R8, [R7+-0x4] ;  /* 0xfffffc000708b984 */ /* 0x000fe80000000800 */
[----:B------:R-:W0:Y:S02]  /*05d0*/  @!P3 LDS R11, [R7+0x4] ;  /* 0x00000400070bb984 */ /* 0x000e240000000800 */
[----:B0-----:R-:W-:Y:S01]  /*05e0*/  @!P3 FADD R10, R8, R11 ;  /* 0x0000000b080ab221 */ /* 0x001fe20000000000 */
[----:B------:R-:W-:-:S04]  /*05f0*/  LEA R8, R6, R7, 0x3 ;  /* 0x0000000706087211 */ /* 0x000fc800078e18ff */
[----:B------:R0:W-:Y:S01]  /*0600*/  @!P3 STS [R7+0x4], R10 ;  /* 0x0000040a0700b388 */ /* 0x0001e20000000800 */
[----:B------:R-:W-:Y:S01]  /*0610*/  BAR.SYNC.DEFER_BLOCKING 0x0 ;  /* 0x0000000000007b1d */ /* 0x000fe20000010000 */
[----:B------:R-:W-:Y:S01]  /*0620*/  ISETP.GT.AND P3, PT, R0, 0x7, PT ;  /* 0x000000070000780c */ /* 0x000fe20003f64270 */
[----:B0-----:R-:W-:-:S04]  /*0630*/  IMAD R10, R6, 0x38, R7 ;  /* 0x00000038060a7824 */ /* 0x001fc800078e0207 */
[----:B------:R-:W-:Y:S04]  /*0640*/  @!P2 LDS R11, [R8+-0x4] ;  /* 0xfffffc00080ba984 */ /* 0x000fe80000000800 */
[----:B------:R-:W0:Y:S02]  /*0650*/  @!P2 LDS R12, [R8+0xc] ;  /* 0x00000c00080ca984 */ /* 0x000e240000000800 */
[----:B0-----:R-:W-:-:S05]  /*0660*/  @!P2 FADD R11, R11, R12 ;  /* 0x0000000c0b0ba221 */ /* 0x001fca0000000000 */
[----:B------:R0:W-:Y:S01]  /*0670*/  @!P2 STS [R8+0xc], R11 ;  /* 0x00000c0b0800a388 */ /* 0x0001e20000000800 */
[----:B------:R-:W-:Y:S01]  /*0680*/  BAR.SYNC.DEFER_BLOCKING 0x0 ;  /* 0x0000000000007b1d */ /* 0x000fe20000010000 */
[C-C-:B0-----:R-:W-:Y:S02]  /*0690*/  IMAD R11, R6.reuse, 0x78, R7.reuse ;  /* 0x00000078060b7824 */ /* 0x141fe400078e0207 */
[----:B------:R-:W-:-:S03]  /*06a0*/  IMAD R6, R6, 0xf8, R7 ;  /* 0x000000f806067824 */ /* 0x000fc600078e0207 */
        /* <DEDUP_REMOVED lines=18> */
[----:B------:R-:W-:Y:S04]  /*07d0*/  @!P6 STS [R6+0xfc], R13 ;  /* 0x0000fc0d0600e388 */ /* 0x000fe80000000800 */
[----:B------:R-:W-:Y:S01]  /*07e0*/  @!P0 STS [UR4+0x1fc], RZ ;  /* 0x0001fcffff008988 */ /* 0x000fe20008000804 */
[----:B------:R-:W-:Y:S01]  /*07f0*/  BAR.SYNC.DEFER_BLOCKING 0x0 ;  /* 0x0000000000007b1d */ /* 0x000fe20000010000 */
[----:B------:R-:W-:-:S05]  /*0800*/  ISETP.NE.AND P0, PT, R15, RZ, PT ;  /* 0x000000ff0f00720c */ /* 0x000fca0003f05270 */
[----:B------:R-:W-:Y:S04]  /*0810*/  @!P6 LDS R12, [R6+-0x4] ;  /* 0xfffffc00060ce984 */ /* 0x000fe80000000800 */
[----:B------:R-:W0:Y:S02]  /*0820*/  @!P6 LDS R15, [R6+0xfc] ;  /* 0x0000fc00060fe984 */ /* 0x000e240000000800 */
[----:B0-----:R-:W-:Y:S02]  /*0830*/  @!P6 FADD R17, R12, R15 ;  /* 0x0000000f0c11e221 */ /* 0x001fe40000000000 */
[----:B------:R-:W-:Y:S04]  /*0840*/  @!P6 STS [R6+-0x4], R15 ;  /* 0xfffffc0f0600e388 */ /* 0x000fe80000000800 */
[----:B------:R-:W-:Y:S01]  /*0850*/  @!P6 STS [R6+0xfc], R17 ;  /* 0x0000fc110600e388 */ /* 0x000fe20000000800 */
[----:B------:R-:W-:Y:S01]  /*0860*/  BAR.SYNC.DEFER_BLOCKING 0x0 ;  /* 0x0000000000007b1d */ /* 0x000fe20000010000 */
[----:B------:R-:W-:-:S05]  /*0870*/  ISETP.GT.AND P6, PT, R0, 0x3f, PT ;  /* 0x0000003f0000780c */ /* 0x000fca0003fc4270 */
        /* <DEDUP_REMOVED lines=31> */
[----:B------:R-:W-:Y:S04]  /*0a70*/  @!P6 LDS R0, [R4] ;  /* 0x000000000400e984 */ /* 0x000fe80000000800 */
[----:B------:R-:W0:Y:S02]  /*0a80*/  @!P6 LDS R9, [R4+0x4] ;  /* 0x000004000409e984 */ /* 0x000e240000000800 */
[----:B0-----:R-:W-:-:S02]  /*0a90*/  @!P6 FADD R15, R0, R9 ;  /* 0x00000009000fe221 */ /* 0x001fc40000000000 */
[----:B------:R0:W-:Y:S04]  /*0aa0*/  @!P6 STS [R4], R9 ;  /* 0x000000090400e388 */ /* 0x0001e80000000800 */
[----:B------:R0:W-:Y:S01]  /*0ab0*/  @!P6 STS [R4+0x4], R15 ;  /* 0x0000040f0400e388 */ /* 0x0001e20000000800 */
[----:B------:R-:W-:Y:S06]  /*0ac0*/  BAR.SYNC.DEFER_BLOCKING 0x0 ;  /* 0x0000000000007b1d */ /* 0x000fec0000010000 */
[----:B------:R-:W1:Y:S01]  /*0ad0*/  LDS R5, [R5] ;  /* 0x0000000005057984 */ /* 0x000e620000000800 */
[----:B------:R-:W-:Y:S05]  /*0ae0*/  @P0 BRA `(.L_x_156) ;  /* 0x0000000000180947 */ /* 0x000fea0003800000 */
[----:B------:R-:W2:Y:S04]  /*0af0*/  LDG.E R0, desc[UR6][R2.64] ;  /* 0x0000000602007981 */ /* 0x000ea8000c1e1900 */
[----:B0-----:R-:W3:Y:S04]  /*0b00*/  LDG.E R4, desc[UR6][R2.64+0x4] ;  /* 0x0000040602047981 */ /* 0x001ee8000c1e1900 */
[----:B-1----:R3:W-:Y:S01]  /*0b10*/  STG.E desc[UR6][R2.64], R5 ;  /* 0x0000000502007986 */ /* 0x0027e2000c101906 */
[----:B--2---:R-:W-:-:S04]  /*0b20*/  FADD R7, R5, R0 ;  /* 0x0000000005077221 */ /* 0x004fc80000000000 */
[----:B---3--:R-:W-:Y:S01]  /*0b30*/  FADD R5, R7, R4 ;  /* 0x0000000407057221 */ /* 0x008fe20000000000 */
[----:B------:R2:W-:Y:S06]  /*0b40*/  STG.E desc[UR6][R2.64+0x4], R7 ;  /* 0x0000040702007986 */ /* 0x0005ec000c101906 */
.L_x_156:
[----:B------:R-:W-:Y:S05]  /*0b50*/  BSYNC.RECONVERGENT B1 ;  /* 0x0000000000017941 */ /* 0x000fea0003800200 */
.L_x_155:
[----:B------:R-:W-:Y:S04]  /*0b60*/  BSSY.RECONVERGENT B2, `(.L_x_157) ;  /* 0x0000015000027945 */ /* 0x000fe80003800200 */
[----:B------:R-:W-:Y:S04]  /*0b70*/  BSSY.RELIABLE B1, `(.L_x_158) ;  /* 0x0000010000017945 */ /* 0x000fe80003800100 */
[----:B------:R-:W-:Y:S05]  /*0b80*/  @P0 BRA `(.L_x_159) ;  /* 0x00000000001c0947 */ /* 0x000fea0003800000 */
[----:B------:R-:W3:Y:S04]  /*0b90*/  LDG.E R0, desc[UR6][R2.64+0x8] ;  /* 0x0000080602007981 */ /* 0x000ee8000c1e1900 */
[----:B-1----:R3:W-:Y:S02]  /*0ba0*/  STG.E desc[UR6][R2.64+0x8], R5 ;  /* 0x0000080502007986 */ /* 0x0027e4000c101906 */
[----:B---3--:R-:W-:Y:S01]  /*0bb0*/  FADD R5, R5, R0 ;  /* 0x0000000005057221 */ /* 0x008fe20000000000 */
[----:B------:R-:W-:Y:S06]  /*0bc0*/  @P0 BRA `(.L_x_160) ;  /* 0x0000000000200947 */ /* 0x000fec0003800000 */
[----:B------:R-:W3:Y:S04]  /*0bd0*/  LDG.E R0, desc[UR6][R2.64+0xc] ;  /* 0x00000c0602007981 */ /* 0x000ee8000c1e1900 */
[----:B------:R3:W-:Y:S02]  /*0be0*/  STG.E desc[UR6][R2.64+0xc], R5 ;  /* 0x00000c0502007986 */ /* 0x0007e4000c101906 */
[----:B---3--:R-:W-:-:S07]  /*0bf0*/  FADD R5, R5, R0 ;  /* 0x0000000005057221 */ /* 0x008fce0000000000 */
.L_x_159:
[----:B------:R-:W-:Y:S05]  /*0c00*/  @P0 BREAK.RELIABLE B1 ;  /* 0x0000000000010942 */ /* 0x000fea0003800100 */
[----:B------:R-:W-:Y:S05]  /*0c10*/  @P0 BRA `(.L_x_161) ;  /* 0x0000000000240947 */ /* 0x000fea0003800000 */
[----:B------:R-:W3:Y:S04]  /*0c20*/  LDG.E R0, desc[UR6][R2.64+0x10] ;  /* 0x0000100602007981 */ /* 0x000ee8000c1e1900 */
[----:B-1----:R3:W-:Y:S02]  /*0c30*/  STG.E desc[UR6][R2.64+0x10], R5 ;  /* 0x0000100502007986 */ /* 0x0027e4000c101906 */
[----:B---3--:R-:W-:-:S07]  /*0c40*/  FADD R5, R5, R0 ;  /* 0x0000000005057221 */ /* 0x008fce0000000000 */
.L_x_160:
[----:B------:R-:W-:Y:S05]  /*0c50*/  @P0 BREAK.RELIABLE B1 ;  /* 0x0000000000010942 */ /* 0x000fea0003800100 */
[----:B------:R-:W-:Y:S05]  /*0c60*/  @P0 BRA `(.L_x_161) ;  /* 0x0000000000100947 */ /* 0x000fea0003800000 */
[----:B------:R-:W-:Y:S05]  /*0c70*/  BSYNC.RELIABLE B1 ;  /* 0x0000000000017941 */ /* 0x000fea0003800100 */
.L_x_158:
[----:B------:R-:W3:Y:S04]  /*0c80*/  LDG.E R0, desc[UR6][R2.64+0x14] ;  /* 0x0000140602007981 */ /* 0x000ee8000c1e1900 */
[----:B------:R3:W-:Y:S02]  /*0c90*/  STG.E desc[UR6][R2.64+0x14], R5 ;  /* 0x0000140502007986 */ /* 0x0007e4000c101906 */
[----:B---3--:R-:W-:-:S07]  /*0ca0*/  FADD R5, R5, R0 ;  /* 0x0000000005057221 */ /* 0x008fce0000000000 */
.L_x_161:
[----:B------:R-:W-:Y:S05]  /*0cb0*/  BSYNC.RECONVERGENT B2 ;  /* 0x0000000000027941 */ /* 0x000fea0003800200 */
.L_x_157:
[----:B------:R-:W-:Y:S05]  /*0cc0*/  WARPSYNC.ALL ;  /* 0x0000000000007948 */ /* 0x000fea0003800000 */
[----:B------:R-:W-:Y:S04]  /*0cd0*/  BSSY.RECONVERGENT B2, `(.L_x_162) ;  /* 0x0000008000027945 */ /* 0x000fe80003800200 */
[----:B------:R-:W-:Y:S05]  /*0ce0*/  @P1 BRA `(.L_x_163) ;  /* 0x0000000000181947 */ /* 0x000fea0003800000 */
[----:B------:R-:W2:Y:S04]  /*0cf0*/  LDG.E R0, desc[UR6][R2.64+0x18] ;  /* 0x0000180602007981 */ /* 0x000ea8000c1e1900 */
[----:B0-----:R-:W3:Y:S04]  /*0d00*/  LDG.E R4, desc[UR6][R2.64+0x1c] ;  /* 0x00001c0602047981 */ /* 0x001ee8000c1e1900 */
[----:B-1----:R3:W-:Y:S01]  /*0d10*/  STG.E desc[UR6][R2.64+0x18], R5 ;  /* 0x0000180502007986 */ /* 0x0027e2000c101906 */
[----:B--2---:R-:W-:-:S04]  /*0d20*/  FADD R7, R5, R0 ;  /* 0x0000000005077221 */ /* 0x004fc80000000000 */
[----:B---3--:R-:W-:Y:S01]  /*0d30*/  FADD R5, R7, R4 ;  /* 0x0000000407057221 */ /* 0x008fe20000000000 */
[----:B------:R3:W-:Y:S06]  /*0d40*/  STG.E desc[UR6][R2.64+0x1c], R7 ;  /* 0x00001c0702007986 */ /* 0x0007ec000c101906 */
.L_x_163:
[----:B------:R-:W-:Y:S05]  /*0d50*/  BSYNC.RECONVERGENT B2 ;  /* 0x0000000000027941 */ /* 0x000fea0003800200 */
.L_x_162:
[----:B------:R-:W-:Y:S04]  /*0d60*/  BSSY.RECONVERGENT B2, `(.L_x_164) ;  /* 0x0000009000027945 */ /* 0x000fe80003800200 */
[----:B------:R-:W-:Y:S05]  /*0d70*/  @P1 BRA `(.L_x_165) ;  /* 0x00000000001c1947 */ /* 0x000fea0003800000 */
[----:B------:R-:W5:Y:S04]  /*0d80*/  LDG.E R0, desc[UR6][R2.64+0x20] ;  /* 0x0000200602007981 */ /* 0x000f68000c1e1900 */
[----:B-1----:R5:W-:Y:S02]  /*0d90*/  STG.E desc[UR6][R2.64+0x20], R5 ;  /* 0x0000200502007986 */ /* 0x002be4000c101906 */
[----:B-----5:R-:W-:Y:S01]  /*0da0*/  FADD R5, R5, R0 ;  /* 0x0000000005057221 */ /* 0x020fe20000000000 */
[----:B------:R-:W-:Y:S06]  /*0db0*/  @P1 BRA `(.L_x_165) ;  /* 0x00000000000c1947 */ /* 0x000fec0003800000 */
[----:B------:R-:W5:Y:S04]  /*0dc0*/  LDG.E R0, desc[UR6][R2.64+0x24] ;  /* 0x0000240602007981 */ /* 0x000f68000c1e1900 */
[----:B------:R5:W-:Y:S02]  /*0dd0*/  STG.E desc[UR6][R2.64+0x24], R5 ;  /* 0x0000240502007986 */ /* 0x000be4000c101906 */
[----:B-----5:R-:W-:-:S07]  /*0de0*/  FADD R5, R5, R0 ;  /* 0x0000000005057221 */ /* 0x020fce0000000000 */
.L_x_165:
[----:B------:R-:W-:Y:S05]  /*0df0*/  BSYNC.RECONVERGENT B2 ;  /* 0x0000000000027941 */ /* 0x000fea0003800200 */
.L_x_164:
[----:B------:R-:W-:Y:S05]  /*0e00*/  @P1 EXIT ;  /* 0x000000000000194d */ /* 0x000fea0003800000 */
[----:B-1----:R-:W-:Y:S01]  /*0e10*/  STG.E desc[UR6][R2.64+0x28], R5 ;  /* 0x0000280502007986 */ /* 0x002fe2000c101906 */
[----:B------:R-:W-:Y:S05]  /*0e20*/  EXIT ;  /* 0x000000000000794d */ /* 0x000fea0003800000 */
.L_x_166:
        /* <DEDUP_REMOVED lines=13> */
.L_x_168:


//--------------------- .nv.shared._Z24evaluate_showdown_kernelPflPlPsS1_fS_ --------------------------
	.section	.nv.shared._Z24evaluate_showdown_kernelPflPlPsS1_fS_,"aw",@nobits
	.sectionflags	@""
	.align	4
.nv.shared._Z24evaluate_showdown_kernelPflPlPsS1_fS_:
	.zero		12148


//--------------------- .nv.shared.reserved.0     --------------------------
	.section	.nv.shared.reserved.0,"aw",@nobits
	.weak		__nv_reservedSMEM_offset_0_alias
	.size		__nv_reservedSMEM_offset_0_alias, 0, 64
	.other		__nv_reservedSMEM_offset_0_alias,@"STO_CUDA_RESERVED_SHARED STV_DEFAULT"
__nv_reservedSMEM_offset_0_alias:
	.zero		0
	.zero		64


//--------------------- .nv.shared._Z14gpu_prefix_sumPf --------------------------
	.section	.nv.shared._Z14gpu_prefix_sumPf,"aw",@nobits
	.sectionflags	@""
	.align	4
.nv.shared._Z14gpu_prefix_sumPf:
	.zero		1536


//--------------------- .nv.constant0._Z24evaluate_showdown_kernelPflPlPsS1_fS_ --------------------------
	.section	.nv.constant0._Z24evaluate_showdown_kernelPflPlPsS1_fS_,"a",@progbits
	.sectionflags	@""
	.align	4
.nv.constant0._Z24evaluate_showdown_kernelPflPlPsS1_fS_:
	.zero		952


//--------------------- .nv.constant0._Z14gpu_prefix_sumPf --------------------------
	.section	.nv.constant0._Z14gpu_prefix_sumPf,"a",@progbits
	.sectionflags	@""
	.align	4
.nv.constant0._Z14gpu_prefix_sumPf:
	.zero		904


//--------------------- SYMBOLS --------------------------

	.type		.nv.reservedSmem.offset0,@object
	.size		.nv.reservedSmem.offset0,0x4
	.type		.nv.reservedSmem.cap,@object
	.size		.nv.reservedSmem.cap,0x4
